	.target	sm_100a

	.elftype	@"ET_EXEC"


//--------------------- .note.nv.tkinfo           --------------------------
	.section	.note.nv.tkinfo,"",@"SHT_NOTE"
	.sectionflags	@"SHF_NOTE_NV_TKINFO"
	.tkinfo
        /*0018*/ 	.word	0x00000002
        /*0030*/ 	.string	""
        /*0030*/ 	.string	"ptxas"
        /*0030*/ 	.string	"Cuda compilation tools, release 13.0, V13.0.88"
        /*0030*/ 	.string	"Build cuda_13.0.r13.0/compiler.36424714_0"
        /*0030*/ 	.string	"-arch sm_100a -m 64 "



//--------------------- .note.nv.cuinfo           --------------------------
	.section	.note.nv.cuinfo,"",@"SHT_NOTE"
	.sectionflags	@"SHF_NOTE_NV_CUINFO"
        /*0018*/ 	.short	0x0002
        /*001a*/ 	.short	0x0064
        /*001c*/ 	.short	0x0082
	.zero		2


//--------------------- .nv.info                  --------------------------
	.section	.nv.info,"",@"SHT_CUDA_INFO"
	.align	4


	//----- nvinfo : EIATTR_REGCOUNT
	.align		4
        /*0000*/ 	.byte	0x04, 0x2f
        /*0002*/ 	.short	(.L_19 - .L_18)
	.align		4
.L_18:
        /*0004*/ 	.word	index@(_ZN7cutlass13device_kernelINS_4gemm6kernel13GemmUniversalIN4cute5tupleIJiiiiEEENS1_10collective13CollectiveMmaINS1_41MainloopSm100TmaUmmaWarpSpecializedSparseILi6ELi2ELi2ENS5_IJNS4_1CILi1EEENSA_ILi2EEESB_EEEEENS5_IJNSA_ILi128EEESF_NSA_ILi64EEEEEENS_10bfloat16_tENS5_IJNS4_6LayoutINS5_IJiNS5_IJSC_iEEEiEEENS5_IJlNS5_IJSB_SC_EEElEEEEENSJ_INS5_IJNS5_IJNS5_IJNSA_ILi8EEESC_SP_EEEiEEENS5_IJNS5_IJNSA_ILi16EEESC_NSA_ILi4EEEEEEiEEEiEEENS5_IJNS5_IJNS5_IJSF_SS_NSA_ILi2048EEEEEENSA_ILi16384EEEEEENS5_IJNS5_IJSB_NSA_ILi1024EEENSA_ILi32EEEEEElEEElEEEEEEEESI_NS5_IJlSB_lEEENS4_8TiledMMAINS4_8MMA_AtomIJNS4_27SM100_MMA_F16BF16_SS_SPARSEISI_SI_fLi128ELi128ELNS4_4UMMA5MajorE0ELS1D_0ELNS1C_7ScaleInE0ELS1E_0EEEEEENSJ_INS5_IJSB_SB_SB_EEENS5_IJNSA_ILi0EEES1I_S1I_EEEEENS5_IJNS4_10UnderscoreES1L_S1L_EEEEENS4_23SM90_TMA_LOAD_MULTICASTENS4_14ComposedLayoutINS4_7SwizzleILi2ELi4ELi3EEENS4_25smem_sparse_ptr_flag_bitsILi2ELi16EEENSJ_INS5_IJNS5_IJSB_SP_EEENS5_IJSC_S12_EEEEEENS5_IJNS5_IJS1I_SG_EEESM_EEEEEEEvNS4_8identityENS4_13SM90_TMA_LOADENS1P_INS1Q_ILi3ELi4ELi3EEENS4_18smem_ptr_flag_bitsILi16EEENSJ_INS5_IJSP_SG_EEENS5_IJSG_SB_EEEEEEEvS21_EENS_8epilogue10collective18CollectiveEpilogueINS2B_23Sm100TmaWarpSpecializedILi4ELi2ELi32ELb1ELb0EEEJSH_NS5_IJNSJ_ISF_SB_EENSJ_IS12_SB_EEEEEfNS5_IJSB_llEEEfS2J_NS2B_6fusion15FusionCallbacksIS2F_NS2K_17LinearCombinationIffffLNS_15FloatRoundStyleE2EEESH_S2I_JEEENS4_5SM1004TMEM4LOAD26SM100_TMEM_LOAD_32dp32b32xES22_NS1P_INS1Q_ILi2ELi5ELi2EEENS24_ILi32EEENSJ_INS5_IJS12_ST_EEENS5_IJSB_S12_EEEEEEENS4_39AutoVectorizingCopyWithAssumedAlignmentILi128EEENS4_14SM90_TMA_STOREES2Z_S31_S31_EEEvvEEEEvNT_6ParamsE)
        /*0008*/ 	.word	0x00000079


	//----- nvinfo : EIATTR_FRAME_SIZE
	.align		4
.L_19:
        /*000c*/ 	.byte	0x04, 0x11
        /*000e*/ 	.short	(.L_21 - .L_20)
	.align		4
.L_20:
        /*0010*/ 	.word	index@($__internal_2_$__cuda_sm10x_tcgen05_guardrail_trap_unallocated_columns_being_dealloced)
        /*0014*/ 	.word	0x00000000


	//----- nvinfo : EIATTR_FRAME_SIZE
	.align		4
.L_21:
        /*0018*/ 	.byte	0x04, 0x11
        /*001a*/ 	.short	(.L_23 - .L_22)
	.align		4
.L_22:
        /*001c*/ 	.word	index@($__internal_1_$__cuda_sm10x_tcgen05_guardrail_trap_phase_invalid_during_alloc)
        /*0020*/ 	.word	0x00000000


	//----- nvinfo : EIATTR_FRAME_SIZE
	.align		4
.L_23:
        /*0024*/ 	.byte	0x04, 0x11
        /*0026*/ 	.short	(.L_25 - .L_24)
	.align		4
.L_24:
        /*0028*/ 	.word	index@($__internal_0_$__cuda_sm10x_tcgen05_guardrail_trap_col_being_dealloced_not_returned_by_alloc)
        /*002c*/ 	.word	0x00000000


	//----- nvinfo : EIATTR_FRAME_SIZE
	.align		4
.L_25:
        /*0030*/ 	.byte	0x04, 0x11
        /*0032*/ 	.short	(.L_27 - .L_26)
	.align		4
.L_26:
        /*0034*/ 	.word	index@(_ZN7cutlass13device_kernelINS_4gemm6kernel13GemmUniversalIN4cute5tupleIJiiiiEEENS1_10collective13CollectiveMmaINS1_41MainloopSm100TmaUmmaWarpSpecializedSparseILi6ELi2ELi2ENS5_IJNS4_1CILi1EEENSA_ILi2EEESB_EEEEENS5_IJNSA_ILi128EEESF_NSA_ILi64EEEEEENS_10bfloat16_tENS5_IJNS4_6LayoutINS5_IJiNS5_IJSC_iEEEiEEENS5_IJlNS5_IJSB_SC_EEElEEEEENSJ_INS5_IJNS5_IJNS5_IJNSA_ILi8EEESC_SP_EEEiEEENS5_IJNS5_IJNSA_ILi16EEESC_NSA_ILi4EEEEEEiEEEiEEENS5_IJNS5_IJNS5_IJSF_SS_NSA_ILi2048EEEEEENSA_ILi16384EEEEEENS5_IJNS5_IJSB_NSA_ILi1024EEENSA_ILi32EEEEEElEEElEEEEEEEESI_NS5_IJlSB_lEEENS4_8TiledMMAINS4_8MMA_AtomIJNS4_27SM100_MMA_F16BF16_SS_SPARSEISI_SI_fLi128ELi128ELNS4_4UMMA5MajorE0ELS1D_0ELNS1C_7ScaleInE0ELS1E_0EEEEEENSJ_INS5_IJSB_SB_SB_EEENS5_IJNSA_ILi0EEES1I_S1I_EEEEENS5_IJNS4_10UnderscoreES1L_S1L_EEEEENS4_23SM90_TMA_LOAD_MULTICASTENS4_14ComposedLayoutINS4_7SwizzleILi2ELi4ELi3EEENS4_25smem_sparse_ptr_flag_bitsILi2ELi16EEENSJ_INS5_IJNS5_IJSB_SP_EEENS5_IJSC_S12_EEEEEENS5_IJNS5_IJS1I_SG_EEESM_EEEEEEEvNS4_8identityENS4_13SM90_TMA_LOADENS1P_INS1Q_ILi3ELi4ELi3EEENS4_18smem_ptr_flag_bitsILi16EEENSJ_INS5_IJSP_SG_EEENS5_IJSG_SB_EEEEEEEvS21_EENS_8epilogue10collective18CollectiveEpilogueINS2B_23Sm100TmaWarpSpecializedILi4ELi2ELi32ELb1ELb0EEEJSH_NS5_IJNSJ_ISF_SB_EENSJ_IS12_SB_EEEEEfNS5_IJSB_llEEEfS2J_NS2B_6fusion15FusionCallbacksIS2F_NS2K_17LinearCombinationIffffLNS_15FloatRoundStyleE2EEESH_S2I_JEEENS4_5SM1004TMEM4LOAD26SM100_TMEM_LOAD_32dp32b32xES22_NS1P_INS1Q_ILi2ELi5ELi2EEENS24_ILi32EEENSJ_INS5_IJS12_ST_EEENS5_IJSB_S12_EEEEEEENS4_39AutoVectorizingCopyWithAssumedAlignmentILi128EEENS4_14SM90_TMA_STOREES2Z_S31_S31_EEEvvEEEEvNT_6ParamsE)
        /*0038*/ 	.word	0x00000000


	//----- nvinfo : EIATTR_MIN_STACK_SIZE
	.align		4
.L_27:
        /*003c*/ 	.byte	0x04, 0x12
        /*003e*/ 	.short	(.L_29 - .L_28)
	.align		4
.L_28:
        /*0040*/ 	.word	index@(_ZN7cutlass13device_kernelINS_4gemm6kernel13GemmUniversalIN4cute5tupleIJiiiiEEENS1_10collective13CollectiveMmaINS1_41MainloopSm100TmaUmmaWarpSpecializedSparseILi6ELi2ELi2ENS5_IJNS4_1CILi1EEENSA_ILi2EEESB_EEEEENS5_IJNSA_ILi128EEESF_NSA_ILi64EEEEEENS_10bfloat16_tENS5_IJNS4_6LayoutINS5_IJiNS5_IJSC_iEEEiEEENS5_IJlNS5_IJSB_SC_EEElEEEEENSJ_INS5_IJNS5_IJNS5_IJNSA_ILi8EEESC_SP_EEEiEEENS5_IJNS5_IJNSA_ILi16EEESC_NSA_ILi4EEEEEEiEEEiEEENS5_IJNS5_IJNS5_IJSF_SS_NSA_ILi2048EEEEEENSA_ILi16384EEEEEENS5_IJNS5_IJSB_NSA_ILi1024EEENSA_ILi32EEEEEElEEElEEEEEEEESI_NS5_IJlSB_lEEENS4_8TiledMMAINS4_8MMA_AtomIJNS4_27SM100_MMA_F16BF16_SS_SPARSEISI_SI_fLi128ELi128ELNS4_4UMMA5MajorE0ELS1D_0ELNS1C_7ScaleInE0ELS1E_0EEEEEENSJ_INS5_IJSB_SB_SB_EEENS5_IJNSA_ILi0EEES1I_S1I_EEEEENS5_IJNS4_10UnderscoreES1L_S1L_EEEEENS4_23SM90_TMA_LOAD_MULTICASTENS4_14ComposedLayoutINS4_7SwizzleILi2ELi4ELi3EEENS4_25smem_sparse_ptr_flag_bitsILi2ELi16EEENSJ_INS5_IJNS5_IJSB_SP_EEENS5_IJSC_S12_EEEEEENS5_IJNS5_IJS1I_SG_EEESM_EEEEEEEvNS4_8identityENS4_13SM90_TMA_LOADENS1P_INS1Q_ILi3ELi4ELi3EEENS4_18smem_ptr_flag_bitsILi16EEENSJ_INS5_IJSP_SG_EEENS5_IJSG_SB_EEEEEEEvS21_EENS_8epilogue10collective18CollectiveEpilogueINS2B_23Sm100TmaWarpSpecializedILi4ELi2ELi32ELb1ELb0EEEJSH_NS5_IJNSJ_ISF_SB_EENSJ_IS12_SB_EEEEEfNS5_IJSB_llEEEfS2J_NS2B_6fusion15FusionCallbacksIS2F_NS2K_17LinearCombinationIffffLNS_15FloatRoundStyleE2EEESH_S2I_JEEENS4_5SM1004TMEM4LOAD26SM100_TMEM_LOAD_32dp32b32xES22_NS1P_INS1Q_ILi2ELi5ELi2EEENS24_ILi32EEENSJ_INS5_IJS12_ST_EEENS5_IJSB_S12_EEEEEEENS4_39AutoVectorizingCopyWithAssumedAlignmentILi128EEENS4_14SM90_TMA_STOREES2Z_S31_S31_EEEvvEEEEvNT_6ParamsE)
        /*0044*/ 	.word	0x00000000
.L_29:


//--------------------- .nv.compat                --------------------------
	.section	.nv.compat,"",@"SHT_CUDA_COMPAT_INFO"
	.align	4
        /*0000*/ 	.byte	0x02, 0x09, 0x01, 0x00, 0x02, 0x02, 0x02, 0x00, 0x02, 0x05, 0x05, 0x00, 0x03, 0x07, 0x01, 0x01
        /*0010*/ 	.byte	0x02, 0x03, 0x01, 0x00, 0x02, 0x06, 0x01, 0x00, 0x04, 0x0b, 0x08, 0x00, 0x09, 0x00, 0x00, 0x00
        /*0020*/ 	.byte	0x00, 0x00, 0x00, 0x00


//--------------------- .nv.info._ZN7cutlass13device_kernelINS_4gemm6kernel13GemmUniversalIN4cute5tupleIJiiiiEEENS1_10collective13CollectiveMmaINS1_41MainloopSm100TmaUmmaWarpSpecializedSparseILi6ELi2ELi2ENS5_IJNS4_1CILi1EEENSA_ILi2EEESB_EEEEENS5_IJNSA_ILi128EEESF_NSA_ILi64EEEEEENS_10bfloat16_tENS5_IJNS4_6LayoutINS5_IJiNS5_IJSC_iEEEiEEENS5_IJlNS5_IJSB_SC_EEElEEEEENSJ_INS5_IJNS5_IJNS5_IJNSA_ILi8EEESC_SP_EEEiEEENS5_IJNS5_IJNSA_ILi16EEESC_NSA_ILi4EEEEEEiEEEiEEENS5_IJNS5_IJNS5_IJSF_SS_NSA_ILi2048EEEEEENSA_ILi16384EEEEEENS5_IJNS5_IJSB_NSA_ILi1024EEENSA_ILi32EEEEEElEEElEEEEEEEESI_NS5_IJlSB_lEEENS4_8TiledMMAINS4_8MMA_AtomIJNS4_27SM100_MMA_F16BF16_SS_SPARSEISI_SI_fLi128ELi128ELNS4_4UMMA5MajorE0ELS1D_0ELNS1C_7ScaleInE0ELS1E_0EEEEEENSJ_INS5_IJSB_SB_SB_EEENS5_IJNSA_ILi0EEES1I_S1I_EEEEENS5_IJNS4_10UnderscoreES1L_S1L_EEEEENS4_23SM90_TMA_LOAD_MULTICASTENS4_14ComposedLayoutINS4_7SwizzleILi2ELi4ELi3EEENS4_25smem_sparse_ptr_flag_bitsILi2ELi16EEENSJ_INS5_IJNS5_IJSB_SP_EEENS5_IJSC_S12_EEEEEENS5_IJNS5_IJS1I_SG_EEESM_EEEEEEEvNS4_8identityENS4_13SM90_TMA_LOADENS1P_INS1Q_ILi3ELi4ELi3EEENS4_18smem_ptr_flag_bitsILi16EEENSJ_INS5_IJSP_SG_EEENS5_IJSG_SB_EEEEEEEvS21_EENS_8epilogue10collective18CollectiveEpilogueINS2B_23Sm100TmaWarpSpecializedILi4ELi2ELi32ELb1ELb0EEEJSH_NS5_IJNSJ_ISF_SB_EENSJ_IS12_SB_EEEEEfNS5_IJSB_llEEEfS2J_NS2B_6fusion15FusionCallbacksIS2F_NS2K_17LinearCombinationIffffLNS_15FloatRoundStyleE2EEESH_S2I_JEEENS4_5SM1004TMEM4LOAD26SM100_TMEM_LOAD_32dp32b32xES22_NS1P_INS1Q_ILi2ELi5ELi2EEENS24_ILi32EEENSJ_INS5_IJS12_ST_EEENS5_IJSB_S12_EEEEEEENS4_39AutoVectorizingCopyWithAssumedAlignmentILi128EEENS4_14SM90_TMA_STOREES2Z_S31_S31_EEEvvEEEEvNT_6ParamsE --------------------------
	.section	.nv.info._ZN7cutlass13device_kernelINS_4gemm6kernel13GemmUniversalIN4cute5tupleIJiiiiEEENS1_10collective13CollectiveMmaINS1_41MainloopSm100TmaUmmaWarpSpecializedSparseILi6ELi2ELi2ENS5_IJNS4_1CILi1EEENSA_ILi2EEESB_EEEEENS5_IJNSA_ILi128EEESF_NSA_ILi64EEEEEENS_10bfloat16_tENS5_IJNS4_6LayoutINS5_IJiNS5_IJSC_iEEEiEEENS5_IJlNS5_IJSB_SC_EEElEEEEENSJ_INS5_IJNS5_IJNS5_IJNSA_ILi8EEESC_SP_EEEiEEENS5_IJNS5_IJNSA_ILi16EEESC_NSA_ILi4EEEEEEiEEEiEEENS5_IJNS5_IJNS5_IJSF_SS_NSA_ILi2048EEEEEENSA_ILi16384EEEEEENS5_IJNS5_IJSB_NSA_ILi1024EEENSA_ILi32EEEEEElEEElEEEEEEEESI_NS5_IJlSB_lEEENS4_8TiledMMAINS4_8MMA_AtomIJNS4_27SM100_MMA_F16BF16_SS_SPARSEISI_SI_fLi128ELi128ELNS4_4UMMA5MajorE0ELS1D_0ELNS1C_7ScaleInE0ELS1E_0EEEEEENSJ_INS5_IJSB_SB_SB_EEENS5_IJNSA_ILi0EEES1I_S1I_EEEEENS5_IJNS4_10UnderscoreES1L_S1L_EEEEENS4_23SM90_TMA_LOAD_MULTICASTENS4_14ComposedLayoutINS4_7SwizzleILi2ELi4ELi3EEENS4_25smem_sparse_ptr_flag_bitsILi2ELi16EEENSJ_INS5_IJNS5_IJSB_SP_EEENS5_IJSC_S12_EEEEEENS5_IJNS5_IJS1I_SG_EEESM_EEEEEEEvNS4_8identityENS4_13SM90_TMA_LOADENS1P_INS1Q_ILi3ELi4ELi3EEENS4_18smem_ptr_flag_bitsILi16EEENSJ_INS5_IJSP_SG_EEENS5_IJSG_SB_EEEEEEEvS21_EENS_8epilogue10collective18CollectiveEpilogueINS2B_23Sm100TmaWarpSpecializedILi4ELi2ELi32ELb1ELb0EEEJSH_NS5_IJNSJ_ISF_SB_EENSJ_IS12_SB_EEEEEfNS5_IJSB_llEEEfS2J_NS2B_6fusion15FusionCallbacksIS2F_NS2K_17LinearCombinationIffffLNS_15FloatRoundStyleE2EEESH_S2I_JEEENS4_5SM1004TMEM4LOAD26SM100_TMEM_LOAD_32dp32b32xES22_NS1P_INS1Q_ILi2ELi5ELi2EEENS24_ILi32EEENSJ_INS5_IJS12_ST_EEENS5_IJSB_S12_EEEEEEENS4_39AutoVectorizingCopyWithAssumedAlignmentILi128EEENS4_14SM90_TMA_STOREES2Z_S31_S31_EEEvvEEEEvNT_6ParamsE,"",@"SHT_CUDA_INFO"
	.sectionflags	@""
	.align	4


	//----- nvinfo : EIATTR_CUDA_API_VERSION
	.align		4
        /*0000*/ 	.byte	0x04, 0x37
        /*0002*/ 	.short	(.L_31 - .L_30)
.L_30:
        /*0004*/ 	.word	0x00000082


	//----- nvinfo : EIATTR_KPARAM_INFO
	.align		4
.L_31:
        /*0008*/ 	.byte	0x04, 0x17
        /*000a*/ 	.short	(.L_33 - .L_32)
.L_32:
        /*000c*/ 	.word	0x00000000
        /*0010*/ 	.short	0x0000
        /*0012*/ 	.short	0x0000
        /*0014*/ 	.byte	0x00, 0xf0, 0x01, 0x28


	//----- nvinfo : EIATTR_AT_ENTRY_FRAGMENTS
	.align		4
.L_33:
        /*0018*/ 	.byte	0x04, 0x4f
        /*001a*/ 	.short	(.L_35 - .L_34)


	//   ....[0]....
.L_34:
        /*001c*/ 	.word	0x00000006


	//----- nvinfo : EIATTR_RESERVED_SMEM_USED
	.align		4
.L_35:
        /*0020*/ 	.byte	0x01, 0x41
	.zero		2


	//----- nvinfo : EIATTR_SPARSE_MMA_MASK
	.align		4
        /*0024*/ 	.byte	0x03, 0x50
        /*0026*/ 	.short	0x0040


	//----- nvinfo : EIATTR_TCGEN05_1CTA_USED
	.align		4
        /*0028*/ 	.byte	0x01, 0x51
	.zero		2


	//----- nvinfo : EIATTR_MAXREG_COUNT
	.align		4
        /*002c*/ 	.byte	0x03, 0x1b
        /*002e*/ 	.short	0x00ff


	//----- nvinfo : EIATTR_NUM_BARRIERS
	.align		4
        /*0030*/ 	.byte	0x02, 0x4c
        /*0032*/ 	.byte	0x07
	.zero		1


	//----- nvinfo : EIATTR_EXTERNS
	.align		4
        /*0034*/ 	.byte	0x04, 0x0f
        /*0036*/ 	.short	(.L_37 - .L_36)


	//   ....[0]....
	.align		4
.L_36:
        /*0038*/ 	.word	index@(__assertfail)


	//----- nvinfo : EIATTR_MERCURY_ISA_VERSION
	.align		4
.L_37:
        /*003c*/ 	.byte	0x03, 0x5f
        /*003e*/ 	.short	0x0101


	//----- nvinfo : EIATTR_INT_WARP_WIDE_INSTR_OFFSETS
	.align		4
        /*0040*/ 	.byte	0x04, 0x31
        /*0042*/ 	.short	(.L_39 - .L_38)


	//   ....[0]....
.L_38:
        /*0044*/ 	.word	0x00001d90


	//   ....[1]....
        /*0048*/ 	.word	0x000038c0


	//   ....[2]....
        /*004c*/ 	.word	0x000038e0


	//   ....[3]....
        /*0050*/ 	.word	0x00003910


	//   ....[4]....
        /*0054*/ 	.word	0x00004210


	//   ....[5]....
        /*0058*/ 	.word	0x00004230


	//   ....[6]....
        /*005c*/ 	.word	0x000042d0


	//   ....[7]....
        /*0060*/ 	.word	0x00004370


	//   ....[8]....
        /*0064*/ 	.word	0x00004430


	//   ....[9]....
        /*0068*/ 	.word	0x000044b0


	//   ....[10]....
        /*006c*/ 	.word	0x000044d0


	//   ....[11]....
        /*0070*/ 	.word	0x000045a0


	//   ....[12]....
        /*0074*/ 	.word	0x00004630


	//   ....[13]....
        /*0078*/ 	.word	0x000046f0


	//   ....[14]....
        /*007c*/ 	.word	0x00004780


	//   ....[15]....
        /*0080*/ 	.word	0x000047a0


	//   ....[16]....
        /*0084*/ 	.word	0x000048d0


	//   ....[17]....
        /*0088*/ 	.word	0x00004930


	//   ....[18]....
        /*008c*/ 	.word	0x000049e0


	//   ....[19]....
        /*0090*/ 	.word	0x00004b30


	//   ....[20]....
        /*0094*/ 	.word	0x00004b90


	//   ....[21]....
        /*0098*/ 	.word	0x00004bb0


	//   ....[22]....
        /*009c*/ 	.word	0x00004bd0


	//   ....[23]....
        /*00a0*/ 	.word	0x00004dc0


	//----- nvinfo : EIATTR_COOP_GROUP_MASK_REGIDS
	.align		4
.L_39:
        /*00a4*/ 	.byte	0x04, 0x29
        /*00a6*/ 	.short	(.L_41 - .L_40)


	//   ....[0]....
.L_40:
        /*00a8*/ 	.word	0xffffffff


	//   ....[1]....
        /*00ac*/ 	.word	0xffffffff


	//   ....[2]....
        /*00b0*/ 	.word	0xffffffff


	//   ....[3]....
        /*00b4*/ 	.word	0xffffffff


	//   ....[4]....
        /*00b8*/ 	.word	0xffffffff


	//   ....[5]....
        /*00bc*/ 	.word	0xffffffff


	//   ....[6]....
        /*00c0*/ 	.word	0xffffffff


	//   ....[7]....
        /*00c4*/ 	.word	0xffffffff


	//   ....[8]....
        /*00c8*/ 	.word	0xffffffff


	//   ....[9]....
        /*00cc*/ 	.word	0xffffffff


	//   ....[10]....
        /*00d0*/ 	.word	0xffffffff


	//   ....[11]....
        /*00d4*/ 	.word	0xffffffff


	//   ....[12]....
        /*00d8*/ 	.word	0xffffffff


	//   ....[13]....
        /*00dc*/ 	.word	0xffffffff


	//----- nvinfo : EIATTR_COOP_GROUP_INSTR_OFFSETS
	.align		4
.L_41:
        /*00e0*/ 	.byte	0x04, 0x28
        /*00e2*/ 	.short	(.L_43 - .L_42)


	//   ....[0]....
.L_42:
        /*00e4*/ 	.word	0x00000090


	//   ....[1]....
        /*00e8*/ 	.word	0x00000500


	//   ....[2]....
        /*00ec*/ 	.word	0x000006e0


	//   ....[3]....
        /*00f0*/ 	.word	0x00000880


	//   ....[4]....
        /*00f4*/ 	.word	0x00000980


	//   ....[5]....
        /*00f8*/ 	.word	0x00000af0


	//   ....[6]....
        /*00fc*/ 	.word	0x00000c50


	//   ....[7]....
        /*0100*/ 	.word	0x00000e00


	//   ....[8]....
        /*0104*/ 	.word	0x00001c80


	//   ....[9]....
        /*0108*/ 	.word	0x00002b70


	//   ....[10]....
        /*010c*/ 	.word	0x00002d80


	//   ....[11]....
        /*0110*/ 	.word	0x00002db0


	//   ....[12]....
        /*0114*/ 	.word	0x000037a0


	//   ....[13]....
        /*0118*/ 	.word	0x000039d0


	//----- nvinfo : EIATTR_VRC_CTA_INIT_COUNT
	.align		4
.L_43:
        /*011c*/ 	.byte	0x02, 0x4a
        /*011e*/ 	.byte	0x80
	.zero		1


	//----- nvinfo : EIATTR_SYSCALL_OFFSETS
	.align		4
        /*0120*/ 	.byte	0x04, 0x46
        /*0122*/ 	.short	(.L_45 - .L_44)


	//   ....[0]....
.L_44:
        /*0124*/ 	.word	0x00005860


	//   ....[1]....
        /*0128*/ 	.word	0x00005950


	//   ....[2]....
        /*012c*/ 	.word	0x00006370


	//   ....[3]....
        /*0130*/ 	.word	0x00007160


	//   ....[4]....
        /*0134*/ 	.word	0x00007f30


	//   ....[5]....
        /*0138*/ 	.word	0x00008cf0


	//----- nvinfo : EIATTR_MBARRIER_INSTR_OFFSETS
	.align		4
.L_45:
        /*013c*/ 	.byte	0x04, 0x39
        /*013e*/ 	.short	(.L_47 - .L_46)


	//   ....[0]....
.L_46:
        /*0140*/ 	.word	0x00000610
        /*0144*/ 	.word	0x000000ff
        /*0148*/ 	.word	0x00000000
        /*014c*/ 	.short	0x0100
        /*014e*/ 	.byte	0x06
	.zero		1


	//   ....[1]....
        /*0150*/ 	.word	0x00000620
        /*0154*/ 	.word	0x000000ff
        /*0158*/ 	.word	0x00000030
        /*015c*/ 	.short	0x0100
        /*015e*/ 	.byte	0x06
	.zero		1


	//   ....[2]....
        /*0160*/ 	.word	0x00000630
        /*0164*/ 	.word	0x000000ff
        /*0168*/ 	.word	0x00000008
        /*016c*/ 	.short	0x0100
        /*016e*/ 	.byte	0x06
	.zero		1


	//   ....[3]....
        /*0170*/ 	.word	0x00000640
        /*0174*/ 	.word	0x000000ff
        /*0178*/ 	.word	0x00000038
        /*017c*/ 	.short	0x0100
        /*017e*/ 	.byte	0x06
	.zero		1


	//   ....[4]....
        /*0180*/ 	.word	0x00000650
        /*0184*/ 	.word	0x000000ff
        /*0188*/ 	.word	0x00000010
        /*018c*/ 	.short	0x0100
        /*018e*/ 	.byte	0x06
	.zero		1


	//   ....[5]....
        /*0190*/ 	.word	0x00000660
        /*0194*/ 	.word	0x000000ff
        /*0198*/ 	.word	0x00000040
        /*019c*/ 	.short	0x0100
        /*019e*/ 	.byte	0x06
	.zero		1


	//   ....[6]....
        /*01a0*/ 	.word	0x00000670
        /*01a4*/ 	.word	0x000000ff
        /*01a8*/ 	.word	0x00000018
        /*01ac*/ 	.short	0x0100
        /*01ae*/ 	.byte	0x06
	.zero		1


	//   ....[7]....
        /*01b0*/ 	.word	0x00000680
        /*01b4*/ 	.word	0x000000ff
        /*01b8*/ 	.word	0x00000048
        /*01bc*/ 	.short	0x0100
        /*01be*/ 	.byte	0x06
	.zero		1


	//   ....[8]....
        /*01c0*/ 	.word	0x00000690
        /*01c4*/ 	.word	0x000000ff
        /*01c8*/ 	.word	0x00000020
        /*01cc*/ 	.short	0x0100
        /*01ce*/ 	.byte	0x06
	.zero		1


	//   ....[9]....
        /*01d0*/ 	.word	0x000006a0
        /*01d4*/ 	.word	0x000000ff
        /*01d8*/ 	.word	0x00000050
        /*01dc*/ 	.short	0x0100
        /*01de*/ 	.byte	0x06
	.zero		1


	//   ....[10]....
        /*01e0*/ 	.word	0x000006b0
        /*01e4*/ 	.word	0x000000ff
        /*01e8*/ 	.word	0x00000028
        /*01ec*/ 	.short	0x0100
        /*01ee*/ 	.byte	0x06
	.zero		1


	//   ....[11]....
        /*01f0*/ 	.word	0x000006c0
        /*01f4*/ 	.word	0x000000ff
        /*01f8*/ 	.word	0x00000058
        /*01fc*/ 	.short	0x0100
        /*01fe*/ 	.byte	0x06
	.zero		1


	//   ....[12]....
        /*0200*/ 	.word	0x000007f0
        /*0204*/ 	.word	0x000000ff
        /*0208*/ 	.word	0x00000060
        /*020c*/ 	.short	0x0100
        /*020e*/ 	.byte	0x06
	.zero		1


	//   ....[13]....
        /*0210*/ 	.word	0x00000800
        /*0214*/ 	.word	0x000000ff
        /*0218*/ 	.word	0x00000080
        /*021c*/ 	.short	0x0100
        /*021e*/ 	.byte	0x06
	.zero		1


	//   ....[14]....
        /*0220*/ 	.word	0x00000810
        /*0224*/ 	.word	0x000000ff
        /*0228*/ 	.word	0x00000068
        /*022c*/ 	.short	0x0100
        /*022e*/ 	.byte	0x06
	.zero		1


	//   ....[15]....
        /*0230*/ 	.word	0x00000820
        /*0234*/ 	.word	0x000000ff
        /*0238*/ 	.word	0x00000088
        /*023c*/ 	.short	0x0100
        /*023e*/ 	.byte	0x06
	.zero		1


	//   ....[16]....
        /*0240*/ 	.word	0x00000830
        /*0244*/ 	.word	0x000000ff
        /*0248*/ 	.word	0x00000070
        /*024c*/ 	.short	0x0100
        /*024e*/ 	.byte	0x06
	.zero		1


	//   ....[17]....
        /*0250*/ 	.word	0x00000840
        /*0254*/ 	.word	0x000000ff
        /*0258*/ 	.word	0x00000090
        /*025c*/ 	.short	0x0100
        /*025e*/ 	.byte	0x06
	.zero		1


	//   ....[18]....
        /*0260*/ 	.word	0x00000850
        /*0264*/ 	.word	0x000000ff
        /*0268*/ 	.word	0x00000078
        /*026c*/ 	.short	0x0100
        /*026e*/ 	.byte	0x06
	.zero		1


	//   ....[19]....
        /*0270*/ 	.word	0x00000860
        /*0274*/ 	.word	0x000000ff
        /*0278*/ 	.word	0x00000098
        /*027c*/ 	.short	0x0100
        /*027e*/ 	.byte	0x06
	.zero		1


	//   ....[20]....
        /*0280*/ 	.word	0x00000950
        /*0284*/ 	.word	0x000000ff
        /*0288*/ 	.word	0x000000a0
        /*028c*/ 	.short	0x0100
        /*028e*/ 	.byte	0x05
	.zero		1


	//   ....[21]....
        /*0290*/ 	.word	0x00000960
        /*0294*/ 	.word	0x000000ff
        /*0298*/ 	.word	0x000000a8
        /*029c*/ 	.short	0x0100
        /*029e*/ 	.byte	0x05
	.zero		1


	//   ....[22]....
        /*02a0*/ 	.word	0x00000aa0
        /*02a4*/ 	.word	0x000000ff
        /*02a8*/ 	.word	0x000000b0
        /*02ac*/ 	.short	0x0100
        /*02ae*/ 	.byte	0x05
	.zero		1


	//   ....[23]....
        /*02b0*/ 	.word	0x00000ab0
        /*02b4*/ 	.word	0x000000ff
        /*02b8*/ 	.word	0x000000c0
        /*02bc*/ 	.short	0x0100
        /*02be*/ 	.byte	0x05
	.zero		1


	//   ....[24]....
        /*02c0*/ 	.word	0x00000ac0
        /*02c4*/ 	.word	0x000000ff
        /*02c8*/ 	.word	0x000000b8
        /*02cc*/ 	.short	0x0100
        /*02ce*/ 	.byte	0x05
	.zero		1


	//   ....[25]....
        /*02d0*/ 	.word	0x00000ad0
        /*02d4*/ 	.word	0x000000ff
        /*02d8*/ 	.word	0x000000c8
        /*02dc*/ 	.short	0x0100
        /*02de*/ 	.byte	0x05
	.zero		1


	//   ....[26]....
        /*02e0*/ 	.word	0x00000c00
        /*02e4*/ 	.word	0x000000ff
        /*02e8*/ 	.word	0x000000d0
        /*02ec*/ 	.short	0x0100
        /*02ee*/ 	.byte	0x06
	.zero		1


	//   ....[27]....
        /*02f0*/ 	.word	0x00000c10
        /*02f4*/ 	.word	0x000000ff
        /*02f8*/ 	.word	0x000000e0
        /*02fc*/ 	.short	0x0100
        /*02fe*/ 	.byte	0x06
	.zero		1


	//   ....[28]....
        /*0300*/ 	.word	0x00000c20
        /*0304*/ 	.word	0x000000ff
        /*0308*/ 	.word	0x000000d8
        /*030c*/ 	.short	0x0100
        /*030e*/ 	.byte	0x06
	.zero		1


	//   ....[29]....
        /*0310*/ 	.word	0x00000c30
        /*0314*/ 	.word	0x000000ff
        /*0318*/ 	.word	0x000000e8
        /*031c*/ 	.short	0x0100
        /*031e*/ 	.byte	0x06
	.zero		1


	//   ....[30]....
        /*0320*/ 	.word	0x00000d20
        /*0324*/ 	.word	0x000000ff
        /*0328*/ 	.word	0x000000f0
        /*032c*/ 	.short	0x0100
        /*032e*/ 	.byte	0x05
	.zero		1


	//   ....[31]....
        /*0330*/ 	.word	0x00000d30
        /*0334*/ 	.word	0x000000ff
        /*0338*/ 	.word	0x00000100
        /*033c*/ 	.short	0x0100
        /*033e*/ 	.byte	0x05
	.zero		1


	//   ....[32]....
        /*0340*/ 	.word	0x00000d40
        /*0344*/ 	.word	0x000000ff
        /*0348*/ 	.word	0x000000f8
        /*034c*/ 	.short	0x0100
        /*034e*/ 	.byte	0x05
	.zero		1


	//   ....[33]....
        /*0350*/ 	.word	0x00000d50
        /*0354*/ 	.word	0x000000ff
        /*0358*/ 	.word	0x00000108
        /*035c*/ 	.short	0x0100
        /*035e*/ 	.byte	0x05
	.zero		1


	//   ....[34]....
        /*0360*/ 	.word	0x000017c0
        /*0364*/ 	.word	0x00000004
        /*0368*/ 	.word	0x00000100
        /*036c*/ 	.short	0x010a
        /*036e*/ 	.byte	0xff
	.zero		1


	//   ....[35]....
        /*0370*/ 	.word	0x000017e0
        /*0374*/ 	.word	0x00000004
        /*0378*/ 	.word	0x000000f0
        /*037c*/ 	.short	0x0101
        /*037e*/ 	.byte	0xff
	.zero		1


	//   ....[36]....
        /*0380*/ 	.word	0x00001860
        /*0384*/ 	.word	0x000000ff
        /*0388*/ 	.word	0x00000030
        /*038c*/ 	.short	0x010a
        /*038e*/ 	.byte	0x07
	.zero		1


	//   ....[37]....
        /*0390*/ 	.word	0x00001990
        /*0394*/ 	.word	0x000000ff
        /*0398*/ 	.word	0x00000030
        /*039c*/ 	.short	0x010a
        /*039e*/ 	.byte	0x21
	.zero		1


	//   ....[38]....
        /*03a0*/ 	.word	0x00001b30
        /*03a4*/ 	.word	0x000000ff
        /*03a8*/ 	.word	0x00000030
        /*03ac*/ 	.short	0x010a
        /*03ae*/ 	.byte	0x08
	.zero		1


	//   ....[39]....
        /*03b0*/ 	.word	0x00001c60
        /*03b4*/ 	.word	0x000000ff
        /*03b8*/ 	.word	0x000000a8
        /*03bc*/ 	.short	0x0101
        /*03be*/ 	.byte	0x05
	.zero		1


	//   ....[40]....
        /*03c0*/ 	.word	0x00001c90
        /*03c4*/ 	.word	0x00000008
        /*03c8*/ 	.word	0x000000b0
        /*03cc*/ 	.short	0x010a
        /*03ce*/ 	.byte	0xff
	.zero		1


	//   ....[41]....
        /*03d0*/ 	.word	0x00001d60
        /*03d4*/ 	.word	0x00000008
        /*03d8*/ 	.word	0x00000000
        /*03dc*/ 	.short	0x0101
        /*03de*/ 	.byte	0xff
	.zero		1


	//   ....[42]....
        /*03e0*/ 	.word	0x000022d0
        /*03e4*/ 	.word	0x000000ff
        /*03e8*/ 	.word	0x00000000
        /*03ec*/ 	.short	0x010a
        /*03ee*/ 	.byte	0x04
	.zero		1


	//   ....[43]....
        /*03f0*/ 	.word	0x00002360
        /*03f4*/ 	.word	0x000000ff
        /*03f8*/ 	.word	0x00000000
        /*03fc*/ 	.short	0x010a
        /*03fe*/ 	.byte	0x04
	.zero		1


	//   ....[44]....
        /*0400*/ 	.word	0x000023f0
        /*0404*/ 	.word	0x000000ff
        /*0408*/ 	.word	0x00000000
        /*040c*/ 	.short	0x010a
        /*040e*/ 	.byte	0x04
	.zero		1


	//   ....[45]....
        /*0410*/ 	.word	0x00002480
        /*0414*/ 	.word	0x000000ff
        /*0418*/ 	.word	0x00000000
        /*041c*/ 	.short	0x010a
        /*041e*/ 	.byte	0x04
	.zero		1


	//   ....[46]....
        /*0420*/ 	.word	0x00002510
        /*0424*/ 	.word	0x000000ff
        /*0428*/ 	.word	0x00000000
        /*042c*/ 	.short	0x010a
        /*042e*/ 	.byte	0x04
	.zero		1


	//   ....[47]....
        /*0430*/ 	.word	0x000025b0
        /*0434*/ 	.word	0x00000000
        /*0438*/ 	.word	0x00000000
        /*043c*/ 	.short	0x010a
        /*043e*/ 	.byte	0xff
	.zero		1


	//   ....[48]....
        /*0440*/ 	.word	0x000026d0
        /*0444*/ 	.word	0x00000000
        /*0448*/ 	.word	0x000000f0
        /*044c*/ 	.short	0x010a
        /*044e*/ 	.byte	0xff
	.zero		1


	//   ....[49]....
        /*0450*/ 	.word	0x00002740
        /*0454*/ 	.word	0x00000004
        /*0458*/ 	.word	0x00000000
        /*045c*/ 	.short	0x0101
        /*045e*/ 	.byte	0xff
	.zero		1


	//   ....[50]....
        /*0460*/ 	.word	0x00002760
        /*0464*/ 	.word	0x000000ff
        /*0468*/ 	.word	0x000000c0
        /*046c*/ 	.short	0x010a
        /*046e*/ 	.byte	0x05
	.zero		1


	//   ....[51]....
        /*0470*/ 	.word	0x00002880
        /*0474*/ 	.word	0x00000000
        /*0478*/ 	.word	0x000000b0
        /*047c*/ 	.short	0x010a
        /*047e*/ 	.byte	0xff
	.zero		1


	//   ....[52]....
        /*0480*/ 	.word	0x00002980
        /*0484*/ 	.word	0x00000000
        /*0488*/ 	.word	0x00000000
        /*048c*/ 	.short	0x0101
        /*048e*/ 	.byte	0xff
	.zero		1


	//   ....[53]....
        /*0490*/ 	.word	0x00002a10
        /*0494*/ 	.word	0x000000ff
        /*0498*/ 	.word	0x000000c0
        /*049c*/ 	.short	0x0106
        /*049e*/ 	.byte	0x05
	.zero		1


	//   ....[54]....
        /*04a0*/ 	.word	0x00002a30
        /*04a4*/ 	.word	0x000000ff
        /*04a8*/ 	.word	0x000000c0
        /*04ac*/ 	.short	0x010a
        /*04ae*/ 	.byte	0x05
	.zero		1


	//   ....[55]....
        /*04b0*/ 	.word	0x00002ac0
        /*04b4*/ 	.word	0x000000ff
        /*04b8*/ 	.word	0x000000c0
        /*04bc*/ 	.short	0x0106
        /*04be*/ 	.byte	0x04
	.zero		1


	//   ....[56]....
        /*04c0*/ 	.word	0x00002b00
        /*04c4*/ 	.word	0x00000000
        /*04c8*/ 	.word	0x000000c0
        /*04cc*/ 	.short	0x010a
        /*04ce*/ 	.byte	0xff
	.zero		1


	//   ....[57]....
        /*04d0*/ 	.word	0x00003020
        /*04d4*/ 	.word	0x00000000
        /*04d8*/ 	.word	0x000000b0
        /*04dc*/ 	.short	0x010a
        /*04de*/ 	.byte	0xff
	.zero		1


	//   ....[58]....
        /*04e0*/ 	.word	0x00003130
        /*04e4*/ 	.word	0x00000003
        /*04e8*/ 	.word	0x00000000
        /*04ec*/ 	.short	0x0101
        /*04ee*/ 	.byte	0xff
	.zero		1


	//   ....[59]....
        /*04f0*/ 	.word	0x00003140
        /*04f4*/ 	.word	0x000000ff
        /*04f8*/ 	.word	0x00000000
        /*04fc*/ 	.short	0x010a
        /*04fe*/ 	.byte	0x05
	.zero		1


	//   ....[60]....
        /*0500*/ 	.word	0x00003160
        /*0504*/ 	.word	0x000000ff
        /*0508*/ 	.word	0x000000e0
        /*050c*/ 	.short	0x010a
        /*050e*/ 	.byte	0x07
	.zero		1


	//   ....[61]....
        /*0510*/ 	.word	0x00003260
        /*0514*/ 	.word	0x000000ff
        /*0518*/ 	.word	0x00000000
        /*051c*/ 	.short	0x010a
        /*051e*/ 	.byte	0x06
	.zero		1


	//   ....[62]....
        /*0520*/ 	.word	0x00003320
        /*0524*/ 	.word	0x000000ff
        /*0528*/ 	.word	0x00000000
        /*052c*/ 	.short	0x010a
        /*052e*/ 	.byte	0x05
	.zero		1


	//   ....[63]....
        /*0530*/ 	.word	0x000036f0
        /*0534*/ 	.word	0x000000ff
        /*0538*/ 	.word	0x00000000
        /*053c*/ 	.short	0x010a
        /*053e*/ 	.byte	0x06
	.zero		1


	//   ....[64]....
        /*0540*/ 	.word	0x00003780
        /*0544*/ 	.word	0x000000ff
        /*0548*/ 	.word	0x00000000
        /*054c*/ 	.short	0x010a
        /*054e*/ 	.byte	0x07
	.zero		1


	//   ....[65]....
        /*0550*/ 	.word	0x00003bc0
        /*0554*/ 	.word	0x00000000
        /*0558*/ 	.word	0x000000b0
        /*055c*/ 	.short	0x010a
        /*055e*/ 	.byte	0xff
	.zero		1


	//   ....[66]....
        /*0560*/ 	.word	0x00003c80
        /*0564*/ 	.word	0x00000000
        /*0568*/ 	.word	0x00000000
        /*056c*/ 	.short	0x0101
        /*056e*/ 	.byte	0xff
	.zero		1


	//   ....[67]....
        /*0570*/ 	.word	0x00003fa0
        /*0574*/ 	.word	0x000000ff
        /*0578*/ 	.word	0x000000a8
        /*057c*/ 	.short	0x010a
        /*057e*/ 	.byte	0x04
	.zero		1


	//   ....[68]....
        /*0580*/ 	.word	0x00004190
        /*0584*/ 	.word	0x000000ff
        /*0588*/ 	.word	0x00000080
        /*058c*/ 	.short	0x010a
        /*058e*/ 	.byte	0x04
	.zero		1


	//   ....[69]....
        /*0590*/ 	.word	0x00004460
        /*0594*/ 	.word	0x000000ff
        /*0598*/ 	.word	0x00000060
        /*059c*/ 	.short	0x010b
        /*059e*/ 	.byte	0x04
	.zero		1


	//   ....[70]....
        /*05a0*/ 	.word	0x00004470
        /*05a4*/ 	.word	0x000000ff
        /*05a8*/ 	.word	0x00000000
        /*05ac*/ 	.short	0x0101
        /*05ae*/ 	.byte	0x07
	.zero		1


	//   ....[71]....
        /*05b0*/ 	.word	0x00004480
        /*05b4*/ 	.word	0x000000ff
        /*05b8*/ 	.word	0x00000088
        /*05bc*/ 	.short	0x010a
        /*05be*/ 	.byte	0x04
	.zero		1


	//   ....[72]....
        /*05c0*/ 	.word	0x00004720
        /*05c4*/ 	.word	0x000000ff
        /*05c8*/ 	.word	0x00000068
        /*05cc*/ 	.short	0x010b
        /*05ce*/ 	.byte	0x04
	.zero		1


	//   ....[73]....
        /*05d0*/ 	.word	0x00004730
        /*05d4*/ 	.word	0x000000ff
        /*05d8*/ 	.word	0x00000000
        /*05dc*/ 	.short	0x0101
        /*05de*/ 	.byte	0x07
	.zero		1


	//   ....[74]....
        /*05e0*/ 	.word	0x00004740
        /*05e4*/ 	.word	0x000000ff
        /*05e8*/ 	.word	0x00000090
        /*05ec*/ 	.short	0x010a
        /*05ee*/ 	.byte	0x04
	.zero		1


	//   ....[75]....
        /*05f0*/ 	.word	0x00004a90
        /*05f4*/ 	.word	0x000000ff
        /*05f8*/ 	.word	0x00000070
        /*05fc*/ 	.short	0x010b
        /*05fe*/ 	.byte	0x04
	.zero		1


	//   ....[76]....
        /*0600*/ 	.word	0x00004af0
        /*0604*/ 	.word	0x000000ff
        /*0608*/ 	.word	0x00000000
        /*060c*/ 	.short	0x0101
        /*060e*/ 	.byte	0x07
	.zero		1


	//   ....[77]....
        /*0610*/ 	.word	0x00004b00
        /*0614*/ 	.word	0x000000ff
        /*0618*/ 	.word	0x00000098
        /*061c*/ 	.short	0x010a
        /*061e*/ 	.byte	0x04
	.zero		1


	//   ....[78]....
        /*0620*/ 	.word	0x00004df0
        /*0624*/ 	.word	0x000000ff
        /*0628*/ 	.word	0x00000078
        /*062c*/ 	.short	0x010b
        /*062e*/ 	.byte	0x04
	.zero		1


	//   ....[79]....
        /*0630*/ 	.word	0x00004e20
        /*0634*/ 	.word	0x000000ff
        /*0638*/ 	.word	0x00000000
        /*063c*/ 	.short	0x0101
        /*063e*/ 	.byte	0x05
	.zero		1


	//   ....[80]....
        /*0640*/ 	.word	0x00004e70
        /*0644*/ 	.word	0x000000ff
        /*0648*/ 	.word	0x00000080
        /*064c*/ 	.short	0x010a
        /*064e*/ 	.byte	0x04
	.zero		1


	//   ....[81]....
        /*0650*/ 	.word	0x00004e90
        /*0654*/ 	.word	0x000000ff
        /*0658*/ 	.word	0x00000088
        /*065c*/ 	.short	0x010a
        /*065e*/ 	.byte	0x04
	.zero		1


	//   ....[82]....
        /*0660*/ 	.word	0x00004eb0
        /*0664*/ 	.word	0x000000ff
        /*0668*/ 	.word	0x00000090
        /*066c*/ 	.short	0x010a
        /*066e*/ 	.byte	0x04
	.zero		1


	//   ....[83]....
        /*0670*/ 	.word	0x00004ef0
        /*0674*/ 	.word	0x00000000
        /*0678*/ 	.word	0x00000098
        /*067c*/ 	.short	0x010a
        /*067e*/ 	.byte	0xff
	.zero		1


	//   ....[84]....
        /*0680*/ 	.word	0x00005230
        /*0684*/ 	.word	0x00000000
        /*0688*/ 	.word	0x000000b0
        /*068c*/ 	.short	0x010a
        /*068e*/ 	.byte	0xff
	.zero		1


	//   ....[85]....
        /*0690*/ 	.word	0x00005340
        /*0694*/ 	.word	0x00000000
        /*0698*/ 	.word	0x00000000
        /*069c*/ 	.short	0x0101
        /*069e*/ 	.byte	0xff
	.zero		1


	//   ....[86]....
        /*06a0*/ 	.word	0x00005dd0
        /*06a4*/ 	.word	0x000000ff
        /*06a8*/ 	.word	0x00000060
        /*06ac*/ 	.short	0x010a
        /*06ae*/ 	.byte	0x2e
	.zero		1


	//   ....[87]....
        /*06b0*/ 	.word	0x00005e30
        /*06b4*/ 	.word	0x00000072
        /*06b8*/ 	.word	0x000000d0
        /*06bc*/ 	.short	0x010a
        /*06be*/ 	.byte	0xff
	.zero		1


	//   ....[88]....
        /*06c0*/ 	.word	0x00005fa0
        /*06c4*/ 	.word	0x000000ff
        /*06c8*/ 	.word	0x00000060
        /*06cc*/ 	.short	0x010a
        /*06ce*/ 	.byte	0x2e
	.zero		1


	//   ....[89]....
        /*06d0*/ 	.word	0x00006250
        /*06d4*/ 	.word	0x00000072
        /*06d8*/ 	.word	0x000000d0
        /*06dc*/ 	.short	0x010a
        /*06de*/ 	.byte	0xff
	.zero		1


	//   ....[90]....
        /*06e0*/ 	.word	0x00006cc0
        /*06e4*/ 	.word	0x00000000
        /*06e8*/ 	.word	0x00000000
        /*06ec*/ 	.short	0x0101
        /*06ee*/ 	.byte	0xff
	.zero		1


	//   ....[91]....
        /*06f0*/ 	.word	0x00006cd0
        /*06f4*/ 	.word	0x00000003
        /*06f8*/ 	.word	0x00000060
        /*06fc*/ 	.short	0x010a
        /*06fe*/ 	.byte	0xff
	.zero		1


	//   ....[92]....
        /*0700*/ 	.word	0x00006d90
        /*0704*/ 	.word	0x00000003
        /*0708*/ 	.word	0x00000060
        /*070c*/ 	.short	0x010a
        /*070e*/ 	.byte	0xff
	.zero		1


	//   ....[93]....
        /*0710*/ 	.word	0x00007a90
        /*0714*/ 	.word	0x00000000
        /*0718*/ 	.word	0x00000000
        /*071c*/ 	.short	0x0101
        /*071e*/ 	.byte	0xff
	.zero		1


	//   ....[94]....
        /*0720*/ 	.word	0x00007ab0
        /*0724*/ 	.word	0x00000003
        /*0728*/ 	.word	0x00000060
        /*072c*/ 	.short	0x010a
        /*072e*/ 	.byte	0xff
	.zero		1


	//   ....[95]....
        /*0730*/ 	.word	0x00007b60
        /*0734*/ 	.word	0x00000003
        /*0738*/ 	.word	0x00000060
        /*073c*/ 	.short	0x010a
        /*073e*/ 	.byte	0xff
	.zero		1


	//   ....[96]....
        /*0740*/ 	.word	0x00008860
        /*0744*/ 	.word	0x00000000
        /*0748*/ 	.word	0x00000000
        /*074c*/ 	.short	0x0101
        /*074e*/ 	.byte	0xff
	.zero		1


	//   ....[97]....
        /*0750*/ 	.word	0x00008880
        /*0754*/ 	.word	0x00000076
        /*0758*/ 	.word	0x00000060
        /*075c*/ 	.short	0x010a
        /*075e*/ 	.byte	0xff
	.zero		1


	//   ....[98]....
        /*0760*/ 	.word	0x00008930
        /*0764*/ 	.word	0x00000076
        /*0768*/ 	.word	0x00000060
        /*076c*/ 	.short	0x010a
        /*076e*/ 	.byte	0xff
	.zero		1


	//   ....[99]....
        /*0770*/ 	.word	0x00008d90
        /*0774*/ 	.word	0x000000ff
        /*0778*/ 	.word	0x00000000
        /*077c*/ 	.short	0x0101
        /*077e*/ 	.byte	0x05
	.zero		1


	//   ....[100]....
        /*0780*/ 	.word	0x00009680
        /*0784*/ 	.word	0x00000003
        /*0788*/ 	.word	0x00000000
        /*078c*/ 	.short	0x0101
        /*078e*/ 	.byte	0xff
	.zero		1


	//   ....[101]....
        /*0790*/ 	.word	0x00009920
        /*0794*/ 	.word	0x000000ff
        /*0798*/ 	.word	0x00000000
        /*079c*/ 	.short	0x0101
        /*079e*/ 	.byte	0x04
	.zero		1


	//   ....[102]....
        /*07a0*/ 	.word	0x00009940
        /*07a4*/ 	.word	0x00000004
        /*07a8*/ 	.word	0x00000100
        /*07ac*/ 	.short	0x010a
        /*07ae*/ 	.byte	0xff
	.zero		1


	//   ....[103]....
        /*07b0*/ 	.word	0x000099a0
        /*07b4*/ 	.word	0x00000004
        /*07b8*/ 	.word	0x00000030
        /*07bc*/ 	.short	0x010a
        /*07be*/ 	.byte	0xff
	.zero		1


	//   ....[104]....
        /*07c0*/ 	.word	0x000099f0
        /*07c4*/ 	.word	0x00000008
        /*07c8*/ 	.word	0x000000b0
        /*07cc*/ 	.short	0x010a
        /*07ce*/ 	.byte	0xff
	.zero		1


	//   ....[105]....
        /*07d0*/ 	.word	0x00009a50
        /*07d4*/ 	.word	0x00000000
        /*07d8*/ 	.word	0x00000000
        /*07dc*/ 	.short	0x010a
        /*07de*/ 	.byte	0xff
	.zero		1


	//   ....[106]....
        /*07e0*/ 	.word	0x00009ab0
        /*07e4*/ 	.word	0x00000000
        /*07e8*/ 	.word	0x00000000
        /*07ec*/ 	.short	0x010a
        /*07ee*/ 	.byte	0xff
	.zero		1


	//   ....[107]....
        /*07f0*/ 	.word	0x00009b10
        /*07f4*/ 	.word	0x00000000
        /*07f8*/ 	.word	0x00000000
        /*07fc*/ 	.short	0x010a
        /*07fe*/ 	.byte	0xff
	.zero		1


	//   ....[108]....
        /*0800*/ 	.word	0x00009b70
        /*0804*/ 	.word	0x00000000
        /*0808*/ 	.word	0x00000000
        /*080c*/ 	.short	0x010a
        /*080e*/ 	.byte	0xff
	.zero		1


	//   ....[109]....
        /*0810*/ 	.word	0x00009bd0
        /*0814*/ 	.word	0x00000000
        /*0818*/ 	.word	0x00000000
        /*081c*/ 	.short	0x010a
        /*081e*/ 	.byte	0xff
	.zero		1


	//   ....[110]....
        /*0820*/ 	.word	0x00009c20
        /*0824*/ 	.word	0x00000000
        /*0828*/ 	.word	0x000000f0
        /*082c*/ 	.short	0x010a
        /*082e*/ 	.byte	0xff
	.zero		1


	//   ....[111]....
        /*0830*/ 	.word	0x00009c80
        /*0834*/ 	.word	0x00000000
        /*0838*/ 	.word	0x000000c0
        /*083c*/ 	.short	0x010a
        /*083e*/ 	.byte	0xff
	.zero		1


	//   ....[112]....
        /*0840*/ 	.word	0x00009cd0
        /*0844*/ 	.word	0x00000000
        /*0848*/ 	.word	0x000000b0
        /*084c*/ 	.short	0x010a
        /*084e*/ 	.byte	0xff
	.zero		1


	//   ....[113]....
        /*0850*/ 	.word	0x00009d30
        /*0854*/ 	.word	0x00000000
        /*0858*/ 	.word	0x000000c0
        /*085c*/ 	.short	0x010a
        /*085e*/ 	.byte	0xff
	.zero		1


	//   ....[114]....
        /*0860*/ 	.word	0x00009d80
        /*0864*/ 	.word	0x00000000
        /*0868*/ 	.word	0x000000b0
        /*086c*/ 	.short	0x010a
        /*086e*/ 	.byte	0xff
	.zero		1


	//   ....[115]....
        /*0870*/ 	.word	0x00009de0
        /*0874*/ 	.word	0x00000003
        /*0878*/ 	.word	0x000000e0
        /*087c*/ 	.short	0x010a
        /*087e*/ 	.byte	0xff
	.zero		1


	//   ....[116]....
        /*0880*/ 	.word	0x00009e40
        /*0884*/ 	.word	0x00000000
        /*0888*/ 	.word	0x00000000
        /*088c*/ 	.short	0x010a
        /*088e*/ 	.byte	0xff
	.zero		1


	//   ....[117]....
        /*0890*/ 	.word	0x00009ea0
        /*0894*/ 	.word	0x00000000
        /*0898*/ 	.word	0x00000000
        /*089c*/ 	.short	0x010a
        /*089e*/ 	.byte	0xff
	.zero		1


	//   ....[118]....
        /*08a0*/ 	.word	0x00009f00
        /*08a4*/ 	.word	0x00000000
        /*08a8*/ 	.word	0x00000000
        /*08ac*/ 	.short	0x010a
        /*08ae*/ 	.byte	0xff
	.zero		1


	//   ....[119]....
        /*08b0*/ 	.word	0x00009f50
        /*08b4*/ 	.word	0x00000000
        /*08b8*/ 	.word	0x000000b0
        /*08bc*/ 	.short	0x010a
        /*08be*/ 	.byte	0xff
	.zero		1


	//   ....[120]....
        /*08c0*/ 	.word	0x00009fb0
        /*08c4*/ 	.word	0x00000000
        /*08c8*/ 	.word	0x000000a8
        /*08cc*/ 	.short	0x010a
        /*08ce*/ 	.byte	0xff
	.zero		1


	//   ....[121]....
        /*08d0*/ 	.word	0x0000a010
        /*08d4*/ 	.word	0x00000000
        /*08d8*/ 	.word	0x00000080
        /*08dc*/ 	.short	0x010a
        /*08de*/ 	.byte	0xff
	.zero		1


	//   ....[122]....
        /*08e0*/ 	.word	0x0000a070
        /*08e4*/ 	.word	0x00000000
        /*08e8*/ 	.word	0x00000088
        /*08ec*/ 	.short	0x010a
        /*08ee*/ 	.byte	0xff
	.zero		1


	//   ....[123]....
        /*08f0*/ 	.word	0x0000a0d0
        /*08f4*/ 	.word	0x00000000
        /*08f8*/ 	.word	0x00000090
        /*08fc*/ 	.short	0x010a
        /*08fe*/ 	.byte	0xff
	.zero		1


	//   ....[124]....
        /*0900*/ 	.word	0x0000a130
        /*0904*/ 	.word	0x00000000
        /*0908*/ 	.word	0x00000098
        /*090c*/ 	.short	0x010a
        /*090e*/ 	.byte	0xff
	.zero		1


	//   ....[125]....
        /*0910*/ 	.word	0x0000a190
        /*0914*/ 	.word	0x00000000
        /*0918*/ 	.word	0x00000080
        /*091c*/ 	.short	0x010a
        /*091e*/ 	.byte	0xff
	.zero		1


	//   ....[126]....
        /*0920*/ 	.word	0x0000a1f0
        /*0924*/ 	.word	0x00000000
        /*0928*/ 	.word	0x00000088
        /*092c*/ 	.short	0x010a
        /*092e*/ 	.byte	0xff
	.zero		1


	//   ....[127]....
        /*0930*/ 	.word	0x0000a250
        /*0934*/ 	.word	0x00000000
        /*0938*/ 	.word	0x00000090
        /*093c*/ 	.short	0x010a
        /*093e*/ 	.byte	0xff
	.zero		1


	//   ....[128]....
        /*0940*/ 	.word	0x0000a2a0
        /*0944*/ 	.word	0x00000000
        /*0948*/ 	.word	0x000000b0
        /*094c*/ 	.short	0x010a
        /*094e*/ 	.byte	0xff
	.zero		1


	//   ....[129]....
        /*0950*/ 	.word	0x0000a300
        /*0954*/ 	.word	0x00000000
        /*0958*/ 	.word	0x00000060
        /*095c*/ 	.short	0x010a
        /*095e*/ 	.byte	0xff
	.zero		1


	//   ....[130]....
        /*0960*/ 	.word	0x0000a350
        /*0964*/ 	.word	0x00000072
        /*0968*/ 	.word	0x000000d0
        /*096c*/ 	.short	0x010a
        /*096e*/ 	.byte	0xff
	.zero		1


	//   ....[131]....
        /*0970*/ 	.word	0x0000a3a0
        /*0974*/ 	.word	0x00000003
        /*0978*/ 	.word	0x00000060
        /*097c*/ 	.short	0x010a
        /*097e*/ 	.byte	0xff
	.zero		1


	//   ....[132]....
        /*0980*/ 	.word	0x0000a3f0
        /*0984*/ 	.word	0x00000003
        /*0988*/ 	.word	0x00000060
        /*098c*/ 	.short	0x010a
        /*098e*/ 	.byte	0xff
	.zero		1


	//   ....[133]....
        /*0990*/ 	.word	0x0000a440
        /*0994*/ 	.word	0x00000076
        /*0998*/ 	.word	0x00000060
        /*099c*/ 	.short	0x010a
        /*099e*/ 	.byte	0xff
	.zero		1


	//----- nvinfo : EIATTR_NUM_MBARRIERS
	.align		4
.L_47:
        /*09a0*/ 	.byte	0x03, 0x38
        /*09a2*/ 	.short	0x0022


	//----- nvinfo : EIATTR_EXIT_INSTR_OFFSETS
	.align		4
        /*09a4*/ 	.byte	0x04, 0x1c
        /*09a6*/ 	.short	(.L_49 - .L_48)


	//   ....[0]....
.L_48:
        /*09a8*/ 	.word	0x000025e0


	//   ....[1]....
        /*09ac*/ 	.word	0x00002ad0


	//   ....[2]....
        /*09b0*/ 	.word	0x00002b30


	//   ....[3]....
        /*09b4*/ 	.word	0x000039e0


	//   ....[4]....
        /*09b8*/ 	.word	0x00004f20


	//   ....[5]....
        /*09bc*/ 	.word	0x00004f60


	//   ....[6]....
        /*09c0*/ 	.word	0x00009820


	//   ....[7]....
        /*09c4*/ 	.word	0x00009890


	//   ....[8]....
        /*09c8*/ 	.word	0x000098c0


	//   ....[9]....
        /*09cc*/ 	.word	0x00009930


	//----- nvinfo : EIATTR_MAX_THREADS
	.align		4
.L_49:
        /*09d0*/ 	.byte	0x04, 0x05
        /*09d2*/ 	.short	(.L_51 - .L_50)
.L_50:
        /*09d4*/ 	.word	0x00000100
        /*09d8*/ 	.word	0x00000001
        /*09dc*/ 	.word	0x00000001


	//----- nvinfo : EIATTR_CRS_STACK_SIZE
	.align		4
.L_51:
        /*09e0*/ 	.byte	0x04, 0x1e
        /*09e2*/ 	.short	(.L_53 - .L_52)
.L_52:
        /*09e4*/ 	.word	0x00000000


	//----- nvinfo : EIATTR_CBANK_PARAM_SIZE
	.align		4
.L_53:
        /*09e8*/ 	.byte	0x03, 0x19
        /*09ea*/ 	.short	0x0a00


	//----- nvinfo : EIATTR_PARAM_CBANK
	.align		4
        /*09ec*/ 	.byte	0x04, 0x0a
        /*09ee*/ 	.short	(.L_55 - .L_54)
	.align		4
.L_54:
        /*09f0*/ 	.word	index@(.nv.constant0._ZN7cutlass13device_kernelINS_4gemm6kernel13GemmUniversalIN4cute5tupleIJiiiiEEENS1_10collective13CollectiveMmaINS1_41MainloopSm100TmaUmmaWarpSpecializedSparseILi6ELi2ELi2ENS5_IJNS4_1CILi1EEENSA_ILi2EEESB_EEEEENS5_IJNSA_ILi128EEESF_NSA_ILi64EEEEEENS_10bfloat16_tENS5_IJNS4_6LayoutINS5_IJiNS5_IJSC_iEEEiEEENS5_IJlNS5_IJSB_SC_EEElEEEEENSJ_INS5_IJNS5_IJNS5_IJNSA_ILi8EEESC_SP_EEEiEEENS5_IJNS5_IJNSA_ILi16EEESC_NSA_ILi4EEEEEEiEEEiEEENS5_IJNS5_IJNS5_IJSF_SS_NSA_ILi2048EEEEEENSA_ILi16384EEEEEENS5_IJNS5_IJSB_NSA_ILi1024EEENSA_ILi32EEEEEElEEElEEEEEEEESI_NS5_IJlSB_lEEENS4_8TiledMMAINS4_8MMA_AtomIJNS4_27SM100_MMA_F16BF16_SS_SPARSEISI_SI_fLi128ELi128ELNS4_4UMMA5MajorE0ELS1D_0ELNS1C_7ScaleInE0ELS1E_0EEEEEENSJ_INS5_IJSB_SB_SB_EEENS5_IJNSA_ILi0EEES1I_S1I_EEEEENS5_IJNS4_10UnderscoreES1L_S1L_EEEEENS4_23SM90_TMA_LOAD_MULTICASTENS4_14ComposedLayoutINS4_7SwizzleILi2ELi4ELi3EEENS4_25smem_sparse_ptr_flag_bitsILi2ELi16EEENSJ_INS5_IJNS5_IJSB_SP_EEENS5_IJSC_S12_EEEEEENS5_IJNS5_IJS1I_SG_EEESM_EEEEEEEvNS4_8identityENS4_13SM90_TMA_LOADENS1P_INS1Q_ILi3ELi4ELi3EEENS4_18smem_ptr_flag_bitsILi16EEENSJ_INS5_IJSP_SG_EEENS5_IJSG_SB_EEEEEEEvS21_EENS_8epilogue10collective18CollectiveEpilogueINS2B_23Sm100TmaWarpSpecializedILi4ELi2ELi32ELb1ELb0EEEJSH_NS5_IJNSJ_ISF_SB_EENSJ_IS12_SB_EEEEEfNS5_IJSB_llEEEfS2J_NS2B_6fusion15FusionCallbacksIS2F_NS2K_17LinearCombinationIffffLNS_15FloatRoundStyleE2EEESH_S2I_JEEENS4_5SM1004TMEM4LOAD26SM100_TMEM_LOAD_32dp32b32xES22_NS1P_INS1Q_ILi2ELi5ELi2EEENS24_ILi32EEENSJ_INS5_IJS12_ST_EEENS5_IJSB_S12_EEEEEEENS4_39AutoVectorizingCopyWithAssumedAlignmentILi128EEENS4_14SM90_TMA_STOREES2Z_S31_S31_EEEvvEEEEvNT_6ParamsE)
        /*09f4*/ 	.short	0x0380
        /*09f6*/ 	.short	0x0a00


	//----- nvinfo : EIATTR_SW_WAR
	.align		4
.L_55:
        /*09f8*/ 	.byte	0x04, 0x36
        /*09fa*/ 	.short	(.L_57 - .L_56)
.L_56:
        /*09fc*/ 	.word	0x00000008
.L_57:


//--------------------- .nv.callgraph             --------------------------
	.section	.nv.callgraph,"",@"SHT_CUDA_CALLGRAPH"
	.align	4
	.sectionentsize	8
	.align		4
        /*0000*/ 	.word	0x00000000
	.align		4
        /*0004*/ 	.word	0xffffffff
	.align		4
        /*0008*/ 	.word	index@(_ZN7cutlass13device_kernelINS_4gemm6kernel13GemmUniversalIN4cute5tupleIJiiiiEEENS1_10collective13CollectiveMmaINS1_41MainloopSm100TmaUmmaWarpSpecializedSparseILi6ELi2ELi2ENS5_IJNS4_1CILi1EEENSA_ILi2EEESB_EEEEENS5_IJNSA_ILi128EEESF_NSA_ILi64EEEEEENS_10bfloat16_tENS5_IJNS4_6LayoutINS5_IJiNS5_IJSC_iEEEiEEENS5_IJlNS5_IJSB_SC_EEElEEEEENSJ_INS5_IJNS5_IJNS5_IJNSA_ILi8EEESC_SP_EEEiEEENS5_IJNS5_IJNSA_ILi16EEESC_NSA_ILi4EEEEEEiEEEiEEENS5_IJNS5_IJNS5_IJSF_SS_NSA_ILi2048EEEEEENSA_ILi16384EEEEEENS5_IJNS5_IJSB_NSA_ILi1024EEENSA_ILi32EEEEEElEEElEEEEEEEESI_NS5_IJlSB_lEEENS4_8TiledMMAINS4_8MMA_AtomIJNS4_27SM100_MMA_F16BF16_SS_SPARSEISI_SI_fLi128ELi128ELNS4_4UMMA5MajorE0ELS1D_0ELNS1C_7ScaleInE0ELS1E_0EEEEEENSJ_INS5_IJSB_SB_SB_EEENS5_IJNSA_ILi0EEES1I_S1I_EEEEENS5_IJNS4_10UnderscoreES1L_S1L_EEEEENS4_23SM90_TMA_LOAD_MULTICASTENS4_14ComposedLayoutINS4_7SwizzleILi2ELi4ELi3EEENS4_25smem_sparse_ptr_flag_bitsILi2ELi16EEENSJ_INS5_IJNS5_IJSB_SP_EEENS5_IJSC_S12_EEEEEENS5_IJNS5_IJS1I_SG_EEESM_EEEEEEEvNS4_8identityENS4_13SM90_TMA_LOADENS1P_INS1Q_ILi3ELi4ELi3EEENS4_18smem_ptr_flag_bitsILi16EEENSJ_INS5_IJSP_SG_EEENS5_IJSG_SB_EEEEEEEvS21_EENS_8epilogue10collective18CollectiveEpilogueINS2B_23Sm100TmaWarpSpecializedILi4ELi2ELi32ELb1ELb0EEEJSH_NS5_IJNSJ_ISF_SB_EENSJ_IS12_SB_EEEEEfNS5_IJSB_llEEEfS2J_NS2B_6fusion15FusionCallbacksIS2F_NS2K_17LinearCombinationIffffLNS_15FloatRoundStyleE2EEESH_S2I_JEEENS4_5SM1004TMEM4LOAD26SM100_TMEM_LOAD_32dp32b32xES22_NS1P_INS1Q_ILi2ELi5ELi2EEENS24_ILi32EEENSJ_INS5_IJS12_ST_EEENS5_IJSB_S12_EEEEEEENS4_39AutoVectorizingCopyWithAssumedAlignmentILi128EEENS4_14SM90_TMA_STOREES2Z_S31_S31_EEEvvEEEEvNT_6ParamsE)
	.align		4
        /*000c*/ 	.word	index@(__assertfail)
	.align		4
        /*0010*/ 	.word	0x00000000
	.align		4
        /*0014*/ 	.word	0xfffffffe
	.align		4
        /*0018*/ 	.word	0x00000000
	.align		4
        /*001c*/ 	.word	0xfffffffd
	.align		4
        /*0020*/ 	.word	0x00000000
	.align		4
        /*0024*/ 	.word	0xfffffffc


//--------------------- .nv.constant4             --------------------------
	.section	.nv.constant4,"a",@progbits
	.align	8
	.align		8
.nv.constant4:
        /*0000*/ 	.dword	__assertfail
	.align		8
        /*0008*/ 	.dword	__unnamed_1
	.align		8
        /*0010*/ 	.dword	__unnamed_2
	.align		8
        /*0018*/ 	.dword	_ZN39_INTERNAL_93ff8583_4_k_cu_0b377d81_26584cuda3std3__45__cpo5beginE
	.align		8
        /*0020*/ 	.dword	_ZN39_INTERNAL_93ff8583_4_k_cu_0b377d81_26584cuda3std3__45__cpo3endE
	.align		8
        /*0028*/ 	.dword	_ZN39_INTERNAL_93ff8583_4_k_cu_0b377d81_26584cuda3std3__45__cpo6cbeginE
	.align		8
        /*0030*/ 	.dword	_ZN39_INTERNAL_93ff8583_4_k_cu_0b377d81_26584cuda3std3__45__cpo4cendE
	.align		8
        /*0038*/ 	.dword	_ZN39_INTERNAL_93ff8583_4_k_cu_0b377d81_26584cuda3std3__441_GLOBAL__N__93ff8583_4_k_cu_0b377d81_26586ignoreE
	.align		8
        /*0040*/ 	.dword	_ZN39_INTERNAL_93ff8583_4_k_cu_0b377d81_26584cuda3std3__419piecewise_constructE
	.align		8
        /*0048*/ 	.dword	_ZN39_INTERNAL_93ff8583_4_k_cu_0b377d81_26584cuda3std3__48in_placeE
	.align		8
        /*0050*/ 	.dword	_ZN39_INTERNAL_93ff8583_4_k_cu_0b377d81_26584cuda3std6ranges3__45__cpo4swapE
	.align		8
        /*0058*/ 	.dword	_ZN39_INTERNAL_93ff8583_4_k_cu_0b377d81_26584cuda3std6ranges3__45__cpo9iter_moveE
	.align		8
        /*0060*/ 	.dword	_ZN39_INTERNAL_93ff8583_4_k_cu_0b377d81_26584cute7productE
	.align		8
        /*0068*/ 	.dword	_ZN39_INTERNAL_93ff8583_4_k_cu_0b377d81_26584cute1_E
	.align		8
        /*0070*/ 	.dword	$str$25
	.align		8
        /*0078*/ 	.dword	$str$26
	.align		8
        /*0080*/ 	.dword	$str$27
	.align		8
        /*0088*/ 	.dword	$str$28


//--------------------- .text._ZN7cutlass13device_kernelINS_4gemm6kernel13GemmUniversalIN4cute5tupleIJiiiiEEENS1_10collective13CollectiveMmaINS1_41MainloopSm100TmaUmmaWarpSpecializedSparseILi6ELi2ELi2ENS5_IJNS4_1CILi1EEENSA_ILi2EEESB_EEEEENS5_IJNSA_ILi128EEESF_NSA_ILi64EEEEEENS_10bfloat16_tENS5_IJNS4_6LayoutINS5_IJiNS5_IJSC_iEEEiEEENS5_IJlNS5_IJSB_SC_EEElEEEEENSJ_INS5_IJNS5_IJNS5_IJNSA_ILi8EEESC_SP_EEEiEEENS5_IJNS5_IJNSA_ILi16EEESC_NSA_ILi4EEEEEEiEEEiEEENS5_IJNS5_IJNS5_IJSF_SS_NSA_ILi2048EEEEEENSA_ILi16384EEEEEENS5_IJNS5_IJSB_NSA_ILi1024EEENSA_ILi32EEEEEElEEElEEEEEEEESI_NS5_IJlSB_lEEENS4_8TiledMMAINS4_8MMA_AtomIJNS4_27SM100_MMA_F16BF16_SS_SPARSEISI_SI_fLi128ELi128ELNS4_4UMMA5MajorE0ELS1D_0ELNS1C_7ScaleInE0ELS1E_0EEEEEENSJ_INS5_IJSB_SB_SB_EEENS5_IJNSA_ILi0EEES1I_S1I_EEEEENS5_IJNS4_10UnderscoreES1L_S1L_EEEEENS4_23SM90_TMA_LOAD_MULTICASTENS4_14ComposedLayoutINS4_7SwizzleILi2ELi4ELi3EEENS4_25smem_sparse_ptr_flag_bitsILi2ELi16EEENSJ_INS5_IJNS5_IJSB_SP_EEENS5_IJSC_S12_EEEEEENS5_IJNS5_IJS1I_SG_EEESM_EEEEEEEvNS4_8identityENS4_13SM90_TMA_LOADENS1P_INS1Q_ILi3ELi4ELi3EEENS4_18smem_ptr_flag_bitsILi16EEENSJ_INS5_IJSP_SG_EEENS5_IJSG_SB_EEEEEEEvS21_EENS_8epilogue10collective18CollectiveEpilogueINS2B_23Sm100TmaWarpSpecializedILi4ELi2ELi32ELb1ELb0EEEJSH_NS5_IJNSJ_ISF_SB_EENSJ_IS12_SB_EEEEEfNS5_IJSB_llEEEfS2J_NS2B_6fusion15FusionCallbacksIS2F_NS2K_17LinearCombinationIffffLNS_15FloatRoundStyleE2EEESH_S2I_JEEENS4_5SM1004TMEM4LOAD26SM100_TMEM_LOAD_32dp32b32xES22_NS1P_INS1Q_ILi2ELi5ELi2EEENS24_ILi32EEENSJ_INS5_IJS12_ST_EEENS5_IJSB_S12_EEEEEEENS4_39AutoVectorizingCopyWithAssumedAlignmentILi128EEENS4_14SM90_TMA_STOREES2Z_S31_S31_EEEvvEEEEvNT_6ParamsE --------------------------
	.section	.text._ZN7cutlass13device_kernelINS_4gemm6kernel13GemmUniversalIN4cute5tupleIJiiiiEEENS1_10collective13CollectiveMmaINS1_41MainloopSm100TmaUmmaWarpSpecializedSparseILi6ELi2ELi2ENS5_IJNS4_1CILi1EEENSA_ILi2EEESB_EEEEENS5_IJNSA_ILi128EEESF_NSA_ILi64EEEEEENS_10bfloat16_tENS5_IJNS4_6LayoutINS5_IJiNS5_IJSC_iEEEiEEENS5_IJlNS5_IJSB_SC_EEElEEEEENSJ_INS5_IJNS5_IJNS5_IJNSA_ILi8EEESC_SP_EEEiEEENS5_IJNS5_IJNSA_ILi16EEESC_NSA_ILi4EEEEEEiEEEiEEENS5_IJNS5_IJNS5_IJSF_SS_NSA_ILi2048EEEEEENSA_ILi16384EEEEEENS5_IJNS5_IJSB_NSA_ILi1024EEENSA_ILi32EEEEEElEEElEEEEEEEESI_NS5_IJlSB_lEEENS4_8TiledMMAINS4_8MMA_AtomIJNS4_27SM100_MMA_F16BF16_SS_SPARSEISI_SI_fLi128ELi128ELNS4_4UMMA5MajorE0ELS1D_0ELNS1C_7ScaleInE0ELS1E_0EEEEEENSJ_INS5_IJSB_SB_SB_EEENS5_IJNSA_ILi0EEES1I_S1I_EEEEENS5_IJNS4_10UnderscoreES1L_S1L_EEEEENS4_23SM90_TMA_LOAD_MULTICASTENS4_14ComposedLayoutINS4_7SwizzleILi2ELi4ELi3EEENS4_25smem_sparse_ptr_flag_bitsILi2ELi16EEENSJ_INS5_IJNS5_IJSB_SP_EEENS5_IJSC_S12_EEEEEENS5_IJNS5_IJS1I_SG_EEESM_EEEEEEEvNS4_8identityENS4_13SM90_TMA_LOADENS1P_INS1Q_ILi3ELi4ELi3EEENS4_18smem_ptr_flag_bitsILi16EEENSJ_INS5_IJSP_SG_EEENS5_IJSG_SB_EEEEEEEvS21_EENS_8epilogue10collective18CollectiveEpilogueINS2B_23Sm100TmaWarpSpecializedILi4ELi2ELi32ELb1ELb0EEEJSH_NS5_IJNSJ_ISF_SB_EENSJ_IS12_SB_EEEEEfNS5_IJSB_llEEEfS2J_NS2B_6fusion15FusionCallbacksIS2F_NS2K_17LinearCombinationIffffLNS_15FloatRoundStyleE2EEESH_S2I_JEEENS4_5SM1004TMEM4LOAD26SM100_TMEM_LOAD_32dp32b32xES22_NS1P_INS1Q_ILi2ELi5ELi2EEENS24_ILi32EEENSJ_INS5_IJS12_ST_EEENS5_IJSB_S12_EEEEEEENS4_39AutoVectorizingCopyWithAssumedAlignmentILi128EEENS4_14SM90_TMA_STOREES2Z_S31_S31_EEEvvEEEEvNT_6ParamsE,"ax",@progbits
	.align	128
.text._ZN7cutlass13device_kernelINS_4gemm6kernel13GemmUniversalIN4cute5tupleIJiiiiEEENS1_10collective13CollectiveMmaINS1_41MainloopSm100TmaUmmaWarpSpecializedSparseILi6ELi2ELi2ENS5_IJNS4_1CILi1EEENSA_ILi2EEESB_EEEEENS5_IJNSA_ILi128EEESF_NSA_ILi64EEEEEENS_10bfloat16_tENS5_IJNS4_6LayoutINS5_IJiNS5_IJSC_iEEEiEEENS5_IJlNS5_IJSB_SC_EEElEEEEENSJ_INS5_IJNS5_IJNS5_IJNSA_ILi8EEESC_SP_EEEiEEENS5_IJNS5_IJNSA_ILi16EEESC_NSA_ILi4EEEEEEiEEEiEEENS5_IJNS5_IJNS5_IJSF_SS_NSA_ILi2048EEEEEENSA_ILi16384EEEEEENS5_IJNS5_IJSB_NSA_ILi1024EEENSA_ILi32EEEEEElEEElEEEEEEEESI_NS5_IJlSB_lEEENS4_8TiledMMAINS4_8MMA_AtomIJNS4_27SM100_MMA_F16BF16_SS_SPARSEISI_SI_fLi128ELi128ELNS4_4UMMA5MajorE0ELS1D_0ELNS1C_7ScaleInE0ELS1E_0EEEEEENSJ_INS5_IJSB_SB_SB_EEENS5_IJNSA_ILi0EEES1I_S1I_EEEEENS5_IJNS4_10UnderscoreES1L_S1L_EEEEENS4_23SM90_TMA_LOAD_MULTICASTENS4_14ComposedLayoutINS4_7SwizzleILi2ELi4ELi3EEENS4_25smem_sparse_ptr_flag_bitsILi2ELi16EEENSJ_INS5_IJNS5_IJSB_SP_EEENS5_IJSC_S12_EEEEEENS5_IJNS5_IJS1I_SG_EEESM_EEEEEEEvNS4_8identityENS4_13SM90_TMA_LOADENS1P_INS1Q_ILi3ELi4ELi3EEENS4_18smem_ptr_flag_bitsILi16EEENSJ_INS5_IJSP_SG_EEENS5_IJSG_SB_EEEEEEEvS21_EENS_8epilogue10collective18CollectiveEpilogueINS2B_23Sm100TmaWarpSpecializedILi4ELi2ELi32ELb1ELb0EEEJSH_NS5_IJNSJ_ISF_SB_EENSJ_IS12_SB_EEEEEfNS5_IJSB_llEEEfS2J_NS2B_6fusion15FusionCallbacksIS2F_NS2K_17LinearCombinationIffffLNS_15FloatRoundStyleE2EEESH_S2I_JEEENS4_5SM1004TMEM4LOAD26SM100_TMEM_LOAD_32dp32b32xES22_NS1P_INS1Q_ILi2ELi5ELi2EEENS24_ILi32EEENSJ_INS5_IJS12_ST_EEENS5_IJSB_S12_EEEEEEENS4_39AutoVectorizingCopyWithAssumedAlignmentILi128EEENS4_14SM90_TMA_STOREES2Z_S31_S31_EEEvvEEEEvNT_6ParamsE:
        .type           _ZN7cutlass13device_kernelINS_4gemm6kernel13GemmUniversalIN4cute5tupleIJiiiiEEENS1_10collective13CollectiveMmaINS1_41MainloopSm100TmaUmmaWarpSpecializedSparseILi6ELi2ELi2ENS5_IJNS4_1CILi1EEENSA_ILi2EEESB_EEEEENS5_IJNSA_ILi128EEESF_NSA_ILi64EEEEEENS_10bfloat16_tENS5_IJNS4_6LayoutINS5_IJiNS5_IJSC_iEEEiEEENS5_IJlNS5_IJSB_SC_EEElEEEEENSJ_INS5_IJNS5_IJNS5_IJNSA_ILi8EEESC_SP_EEEiEEENS5_IJNS5_IJNSA_ILi16EEESC_NSA_ILi4EEEEEEiEEEiEEENS5_IJNS5_IJNS5_IJSF_SS_NSA_ILi2048EEEEEENSA_ILi16384EEEEEENS5_IJNS5_IJSB_NSA_ILi1024EEENSA_ILi32EEEEEElEEElEEEEEEEESI_NS5_IJlSB_lEEENS4_8TiledMMAINS4_8MMA_AtomIJNS4_27SM100_MMA_F16BF16_SS_SPARSEISI_SI_fLi128ELi128ELNS4_4UMMA5MajorE0ELS1D_0ELNS1C_7ScaleInE0ELS1E_0EEEEEENSJ_INS5_IJSB_SB_SB_EEENS5_IJNSA_ILi0EEES1I_S1I_EEEEENS5_IJNS4_10UnderscoreES1L_S1L_EEEEENS4_23SM90_TMA_LOAD_MULTICASTENS4_14ComposedLayoutINS4_7SwizzleILi2ELi4ELi3EEENS4_25smem_sparse_ptr_flag_bitsILi2ELi16EEENSJ_INS5_IJNS5_IJSB_SP_EEENS5_IJSC_S12_EEEEEENS5_IJNS5_IJS1I_SG_EEESM_EEEEEEEvNS4_8identityENS4_13SM90_TMA_LOADENS1P_INS1Q_ILi3ELi4ELi3EEENS4_18smem_ptr_flag_bitsILi16EEENSJ_INS5_IJSP_SG_EEENS5_IJSG_SB_EEEEEEEvS21_EENS_8epilogue10collective18CollectiveEpilogueINS2B_23Sm100TmaWarpSpecializedILi4ELi2ELi32ELb1ELb0EEEJSH_NS5_IJNSJ_ISF_SB_EENSJ_IS12_SB_EEEEEfNS5_IJSB_llEEEfS2J_NS2B_6fusion15FusionCallbacksIS2F_NS2K_17LinearCombinationIffffLNS_15FloatRoundStyleE2EEESH_S2I_JEEENS4_5SM1004TMEM4LOAD26SM100_TMEM_LOAD_32dp32b32xES22_NS1P_INS1Q_ILi2ELi5ELi2EEENS24_ILi32EEENSJ_INS5_IJS12_ST_EEENS5_IJSB_S12_EEEEEEENS4_39AutoVectorizingCopyWithAssumedAlignmentILi128EEENS4_14SM90_TMA_STOREES2Z_S31_S31_EEEvvEEEEvNT_6ParamsE,@function
        .size           _ZN7cutlass13device_kernelINS_4gemm6kernel13GemmUniversalIN4cute5tupleIJiiiiEEENS1_10collective13CollectiveMmaINS1_41MainloopSm100TmaUmmaWarpSpecializedSparseILi6ELi2ELi2ENS5_IJNS4_1CILi1EEENSA_ILi2EEESB_EEEEENS5_IJNSA_ILi128EEESF_NSA_ILi64EEEEEENS_10bfloat16_tENS5_IJNS4_6LayoutINS5_IJiNS5_IJSC_iEEEiEEENS5_IJlNS5_IJSB_SC_EEElEEEEENSJ_INS5_IJNS5_IJNS5_IJNSA_ILi8EEESC_SP_EEEiEEENS5_IJNS5_IJNSA_ILi16EEESC_NSA_ILi4EEEEEEiEEEiEEENS5_IJNS5_IJNS5_IJSF_SS_NSA_ILi2048EEEEEENSA_ILi16384EEEEEENS5_IJNS5_IJSB_NSA_ILi1024EEENSA_ILi32EEEEEElEEElEEEEEEEESI_NS5_IJlSB_lEEENS4_8TiledMMAINS4_8MMA_AtomIJNS4_27SM100_MMA_F16BF16_SS_SPARSEISI_SI_fLi128ELi128ELNS4_4UMMA5MajorE0ELS1D_0ELNS1C_7ScaleInE0ELS1E_0EEEEEENSJ_INS5_IJSB_SB_SB_EEENS5_IJNSA_ILi0EEES1I_S1I_EEEEENS5_IJNS4_10UnderscoreES1L_S1L_EEEEENS4_23SM90_TMA_LOAD_MULTICASTENS4_14ComposedLayoutINS4_7SwizzleILi2ELi4ELi3EEENS4_25smem_sparse_ptr_flag_bitsILi2ELi16EEENSJ_INS5_IJNS5_IJSB_SP_EEENS5_IJSC_S12_EEEEEENS5_IJNS5_IJS1I_SG_EEESM_EEEEEEEvNS4_8identityENS4_13SM90_TMA_LOADENS1P_INS1Q_ILi3ELi4ELi3EEENS4_18smem_ptr_flag_bitsILi16EEENSJ_INS5_IJSP_SG_EEENS5_IJSG_SB_EEEEEEEvS21_EENS_8epilogue10collective18CollectiveEpilogueINS2B_23Sm100TmaWarpSpecializedILi4ELi2ELi32ELb1ELb0EEEJSH_NS5_IJNSJ_ISF_SB_EENSJ_IS12_SB_EEEEEfNS5_IJSB_llEEEfS2J_NS2B_6fusion15FusionCallbacksIS2F_NS2K_17LinearCombinationIffffLNS_15FloatRoundStyleE2EEESH_S2I_JEEENS4_5SM1004TMEM4LOAD26SM100_TMEM_LOAD_32dp32b32xES22_NS1P_INS1Q_ILi2ELi5ELi2EEENS24_ILi32EEENSJ_INS5_IJS12_ST_EEENS5_IJSB_S12_EEEEEEENS4_39AutoVectorizingCopyWithAssumedAlignmentILi128EEENS4_14SM90_TMA_STOREES2Z_S31_S31_EEEvvEEEEvNT_6ParamsE,(.L_x_174 - _ZN7cutlass13device_kernelINS_4gemm6kernel13GemmUniversalIN4cute5tupleIJiiiiEEENS1_10collective13CollectiveMmaINS1_41MainloopSm100TmaUmmaWarpSpecializedSparseILi6ELi2ELi2ENS5_IJNS4_1CILi1EEENSA_ILi2EEESB_EEEEENS5_IJNSA_ILi128EEESF_NSA_ILi64EEEEEENS_10bfloat16_tENS5_IJNS4_6LayoutINS5_IJiNS5_IJSC_iEEEiEEENS5_IJlNS5_IJSB_SC_EEElEEEEENSJ_INS5_IJNS5_IJNS5_IJNSA_ILi8EEESC_SP_EEEiEEENS5_IJNS5_IJNSA_ILi16EEESC_NSA_ILi4EEEEEEiEEEiEEENS5_IJNS5_IJNS5_IJSF_SS_NSA_ILi2048EEEEEENSA_ILi16384EEEEEENS5_IJNS5_IJSB_NSA_ILi1024EEENSA_ILi32EEEEEElEEElEEEEEEEESI_NS5_IJlSB_lEEENS4_8TiledMMAINS4_8MMA_AtomIJNS4_27SM100_MMA_F16BF16_SS_SPARSEISI_SI_fLi128ELi128ELNS4_4UMMA5MajorE0ELS1D_0ELNS1C_7ScaleInE0ELS1E_0EEEEEENSJ_INS5_IJSB_SB_SB_EEENS5_IJNSA_ILi0EEES1I_S1I_EEEEENS5_IJNS4_10UnderscoreES1L_S1L_EEEEENS4_23SM90_TMA_LOAD_MULTICASTENS4_14ComposedLayoutINS4_7SwizzleILi2ELi4ELi3EEENS4_25smem_sparse_ptr_flag_bitsILi2ELi16EEENSJ_INS5_IJNS5_IJSB_SP_EEENS5_IJSC_S12_EEEEEENS5_IJNS5_IJS1I_SG_EEESM_EEEEEEEvNS4_8identityENS4_13SM90_TMA_LOADENS1P_INS1Q_ILi3ELi4ELi3EEENS4_18smem_ptr_flag_bitsILi16EEENSJ_INS5_IJSP_SG_EEENS5_IJSG_SB_EEEEEEEvS21_EENS_8epilogue10collective18CollectiveEpilogueINS2B_23Sm100TmaWarpSpecializedILi4ELi2ELi32ELb1ELb0EEEJSH_NS5_IJNSJ_ISF_SB_EENSJ_IS12_SB_EEEEEfNS5_IJSB_llEEEfS2J_NS2B_6fusion15FusionCallbacksIS2F_NS2K_17LinearCombinationIffffLNS_15FloatRoundStyleE2EEESH_S2I_JEEENS4_5SM1004TMEM4LOAD26SM100_TMEM_LOAD_32dp32b32xES22_NS1P_INS1Q_ILi2ELi5ELi2EEENS24_ILi32EEENSJ_INS5_IJS12_ST_EEENS5_IJSB_S12_EEEEEEENS4_39AutoVectorizingCopyWithAssumedAlignmentILi128EEENS4_14SM90_TMA_STOREES2Z_S31_S31_EEEvvEEEEvNT_6ParamsE)
        .other          _ZN7cutlass13device_kernelINS_4gemm6kernel13GemmUniversalIN4cute5tupleIJiiiiEEENS1_10collective13CollectiveMmaINS1_41MainloopSm100TmaUmmaWarpSpecializedSparseILi6ELi2ELi2ENS5_IJNS4_1CILi1EEENSA_ILi2EEESB_EEEEENS5_IJNSA_ILi128EEESF_NSA_ILi64EEEEEENS_10bfloat16_tENS5_IJNS4_6LayoutINS5_IJiNS5_IJSC_iEEEiEEENS5_IJlNS5_IJSB_SC_EEElEEEEENSJ_INS5_IJNS5_IJNS5_IJNSA_ILi8EEESC_SP_EEEiEEENS5_IJNS5_IJNSA_ILi16EEESC_NSA_ILi4EEEEEEiEEEiEEENS5_IJNS5_IJNS5_IJSF_SS_NSA_ILi2048EEEEEENSA_ILi16384EEEEEENS5_IJNS5_IJSB_NSA_ILi1024EEENSA_ILi32EEEEEElEEElEEEEEEEESI_NS5_IJlSB_lEEENS4_8TiledMMAINS4_8MMA_AtomIJNS4_27SM100_MMA_F16BF16_SS_SPARSEISI_SI_fLi128ELi128ELNS4_4UMMA5MajorE0ELS1D_0ELNS1C_7ScaleInE0ELS1E_0EEEEEENSJ_INS5_IJSB_SB_SB_EEENS5_IJNSA_ILi0EEES1I_S1I_EEEEENS5_IJNS4_10UnderscoreES1L_S1L_EEEEENS4_23SM90_TMA_LOAD_MULTICASTENS4_14ComposedLayoutINS4_7SwizzleILi2ELi4ELi3EEENS4_25smem_sparse_ptr_flag_bitsILi2ELi16EEENSJ_INS5_IJNS5_IJSB_SP_EEENS5_IJSC_S12_EEEEEENS5_IJNS5_IJS1I_SG_EEESM_EEEEEEEvNS4_8identityENS4_13SM90_TMA_LOADENS1P_INS1Q_ILi3ELi4ELi3EEENS4_18smem_ptr_flag_bitsILi16EEENSJ_INS5_IJSP_SG_EEENS5_IJSG_SB_EEEEEEEvS21_EENS_8epilogue10collective18CollectiveEpilogueINS2B_23Sm100TmaWarpSpecializedILi4ELi2ELi32ELb1ELb0EEEJSH_NS5_IJNSJ_ISF_SB_EENSJ_IS12_SB_EEEEEfNS5_IJSB_llEEEfS2J_NS2B_6fusion15FusionCallbacksIS2F_NS2K_17LinearCombinationIffffLNS_15FloatRoundStyleE2EEESH_S2I_JEEENS4_5SM1004TMEM4LOAD26SM100_TMEM_LOAD_32dp32b32xES22_NS1P_INS1Q_ILi2ELi5ELi2EEENS24_ILi32EEENSJ_INS5_IJS12_ST_EEENS5_IJSB_S12_EEEEEEENS4_39AutoVectorizingCopyWithAssumedAlignmentILi128EEENS4_14SM90_TMA_STOREES2Z_S31_S31_EEEvvEEEEvNT_6ParamsE,@"STO_CUDA_ENTRY STV_DEFAULT"
_ZN7cutlass13device_kernelINS_4gemm6kernel13GemmUniversalIN4cute5tupleIJiiiiEEENS1_10collective13CollectiveMmaINS1_41MainloopSm100TmaUmmaWarpSpecializedSparseILi6ELi2ELi2ENS5_IJNS4_1CILi1EEENSA_ILi2EEESB_EEEEENS5_IJNSA_ILi128EEESF_NSA_ILi64EEEEEENS_10bfloat16_tENS5_IJNS4_6LayoutINS5_IJiNS5_IJSC_iEEEiEEENS5_IJlNS5_IJSB_SC_EEElEEEEENSJ_INS5_IJNS5_IJNS5_IJNSA_ILi8EEESC_SP_EEEiEEENS5_IJNS5_IJNSA_ILi16EEESC_NSA_ILi4EEEEEEiEEEiEEENS5_IJNS5_IJNS5_IJSF_SS_NSA_ILi2048EEEEEENSA_ILi16384EEEEEENS5_IJNS5_IJSB_NSA_ILi1024EEENSA_ILi32EEEEEElEEElEEEEEEEESI_NS5_IJlSB_lEEENS4_8TiledMMAINS4_8MMA_AtomIJNS4_27SM100_MMA_F16BF16_SS_SPARSEISI_SI_fLi128ELi128ELNS4_4UMMA5MajorE0ELS1D_0ELNS1C_7ScaleInE0ELS1E_0EEEEEENSJ_INS5_IJSB_SB_SB_EEENS5_IJNSA_ILi0EEES1I_S1I_EEEEENS5_IJNS4_10UnderscoreES1L_S1L_EEEEENS4_23SM90_TMA_LOAD_MULTICASTENS4_14ComposedLayoutINS4_7SwizzleILi2ELi4ELi3EEENS4_25smem_sparse_ptr_flag_bitsILi2ELi16EEENSJ_INS5_IJNS5_IJSB_SP_EEENS5_IJSC_S12_EEEEEENS5_IJNS5_IJS1I_SG_EEESM_EEEEEEEvNS4_8identityENS4_13SM90_TMA_LOADENS1P_INS1Q_ILi3ELi4ELi3EEENS4_18smem_ptr_flag_bitsILi16EEENSJ_INS5_IJSP_SG_EEENS5_IJSG_SB_EEEEEEEvS21_EENS_8epilogue10collective18CollectiveEpilogueINS2B_23Sm100TmaWarpSpecializedILi4ELi2ELi32ELb1ELb0EEEJSH_NS5_IJNSJ_ISF_SB_EENSJ_IS12_SB_EEEEEfNS5_IJSB_llEEEfS2J_NS2B_6fusion15FusionCallbacksIS2F_NS2K_17LinearCombinationIffffLNS_15FloatRoundStyleE2EEESH_S2I_JEEENS4_5SM1004TMEM4LOAD26SM100_TMEM_LOAD_32dp32b32xES22_NS1P_INS1Q_ILi2ELi5ELi2EEENS24_ILi32EEENSJ_INS5_IJS12_ST_EEENS5_IJSB_S12_EEEEEEENS4_39AutoVectorizingCopyWithAssumedAlignmentILi128EEENS4_14SM90_TMA_STOREES2Z_S31_S31_EEEvvEEEEvNT_6ParamsE:
[----:B------:R-:W1:Y:S01]  /*0000*/  LDC R1, c[0x0][0x37c] ;  /* 0x0000df00ff017b82 */ /* 0x000e620000000800 */
[----:B------:R-:W2:Y:S01]  /*0010*/  S2R R107, SR_TID.X ;  /* 0x00000000006b7919 */ /* 0x000ea20000002100 */
[----:B------:R-:W3:Y:S01]  /*0020*/  LDCU.64 UR6, c[0x0][0xa90] ;  /* 0x00015200ff0677ac */ /* 0x000ee20008000a00 */
[----:B------:R-:W-:Y:S01]  /*0030*/  PRMT R93, RZ, 0x7610, R93 ;  /* 0x00007610ff5d7816 */ /* 0x000fe2000000005d */
[----:B------:R-:W4:Y:S01]  /*0040*/  LDCU.64 UR38, c[0x0][0x358] ;  /* 0x00006b00ff2677ac */ /* 0x000f220008000a00 */
[----:B------:R-:W-:Y:S02]  /*0050*/  ELECT P4, URZ, PT ;  /* 0x0000000000ff782f */ /* 0x000fe40003880000 */
[----:B---3--:R-:W-:-:S04]  /*0060*/  ISETP.NE.U32.AND P0, PT, RZ, UR6, PT ;  /* 0x00000006ff007c0c */ /* 0x008fc8000bf05070 */
[----:B------:R-:W-:Y:S02]  /*0070*/  ISETP.NE.AND.EX P1, PT, RZ, UR7, PT, P0 ;  /* 0x00000007ff007c0c */ /* 0x000fe4000bf25300 */
[----:B--2---:R-:W-:-:S05]  /*0080*/  SHF.R.U32.HI R98, RZ, 0x5, R107 ;  /* 0x00000005ff627819 */ /* 0x004fca000001166b */
[----:B------:R-:W2:Y:S02]  /*0090*/  SHFL.IDX PT, R0, R98, RZ, 0x1f ;  /* 0x00001fff62007589 */ /* 0x000ea400000e0000 */
[----:B--2---:R-:W-:-:S04]  /*00a0*/  R2UR UR8, R0 ;  /* 0x00000000000872ca */ /* 0x004fc800000e0000 */
[----:B-1--4-:R-:W-:Y:S05]  /*00b0*/  @P1 BRA `(.L_x_0) ;  /* 0x00000000002c1947 */ /* 0x012fea0003800000 */
[----:B------:R-:W1:Y:S02]  /*00c0*/  LDCU.64 UR4, c[0x0][0xa88] ;  /* 0x00015100ff0477ac */ /* 0x000e640008000a00 */
[----:B-1----:R-:W-:-:S04]  /*00d0*/  UISETP.NE.U32.AND UP0, UPT, UR4, URZ, UPT ;  /* 0x000000ff0400728c */ /* 0x002fc8000bf05070 */
[----:B------:R-:W-:-:S09]  /*00e0*/  UISETP.NE.AND.EX UP0, UPT, UR5, URZ, UPT, UP0 ;  /* 0x000000ff0500728c */ /* 0x000fd2000bf05300 */
[----:B------:R-:W-:Y:S05]  /*00f0*/  BRA.U !UP0, `(.L_x_1) ;  /* 0x0000000108107547 */ /* 0x000fea000b800000 */
[----:B------:R-:W1:Y:S02]  /*0100*/  LDC.64 R2, c[0x0][0xa88] ;  /* 0x0002a200ff027b82 */ /* 0x000e640000000a00 */
[----:B-1----:R1:W5:Y:S01]  /*0110*/  LDG.E R49, desc[UR38][R2.64] ;  /* 0x0000002602317981 */ /* 0x002362000c1e1900 */
[----:B------:R-:W-:Y:S01]  /*0120*/  HFMA2 R93, -RZ, RZ, 0, 5.9604644775390625e-08 ;  /* 0x00000001ff5d7431 */ /* 0x000fe200000001ff */
[----:B------:R-:W-:Y:S05]  /*0130*/  BRA `(.L_x_0) ;  /* 0x00000000000c7947 */ /* 0x000fea0003800000 */
.L_x_1:
[----:B------:R-:W1:Y:S01]  /*0140*/  LDCU UR4, c[0x0][0xa80] ;  /* 0x00015000ff0477ac */ /* 0x000e620008000800 */
[----:B------:R-:W-:Y:S01]  /*0150*/  HFMA2 R93, -RZ, RZ, 0, 5.9604644775390625e-08 ;  /* 0x00000001ff5d7431 */ /* 0x000fe200000001ff */
[----:B-1----:R-:W-:-:S07]  /*0160*/  MOV R49, UR4 ;  /* 0x0000000400317c02 */ /* 0x002fce0008000f00 */
.L_x_0:
[----:B------:R-:W2:Y:S02]  /*0170*/  LDCU.64 UR4, c[0x0][0xab0] ;  /* 0x00015600ff0477ac */ /* 0x000ea40008000a00 */
[----:B--2---:R-:W-:-:S04]  /*0180*/  UISETP.NE.U32.AND UP0, UPT, UR4, URZ, UPT ;  /* 0x000000ff0400728c */ /* 0x004fc8000bf05070 */
[----:B------:R-:W-:-:S09]  /*0190*/  UISETP.NE.AND.EX UP0, UPT, UR5, URZ, UPT, UP0 ;  /* 0x000000ff0500728c */ /* 0x000fd2000bf05300 */
[----:B------:R-:W-:Y:S05]  /*01a0*/  BRA.U UP0, `(.L_x_2) ;  /* 0x0000000100247547 */ /* 0x000fea000b800000 */
[----:B------:R-:W2:Y:S02]  /*01b0*/  LDCU.64 UR4, c[0x0][0xaa8] ;  /* 0x00015500ff0477ac */ /* 0x000ea40008000a00 */
[----:B--2---:R-:W-:-:S04]  /*01c0*/  UISETP.NE.U32.AND UP0, UPT, UR4, URZ, UPT ;  /* 0x000000ff0400728c */ /* 0x004fc8000bf05070 */
[----:B------:R-:W-:-:S09]  /*01d0*/  UISETP.NE.AND.EX UP0, UPT, UR5, URZ, UPT, UP0 ;  /* 0x000000ff0500728c */ /* 0x000fd2000bf05300 */
[----:B------:R-:W-:Y:S05]  /*01e0*/  BRA.U !UP0, `(.L_x_3) ;  /* 0x00000001080c7547 */ /* 0x000fea000b800000 */
[----:B------:R-:W2:Y:S02]  /*01f0*/  LDC.64 R46, c[0x0][0xaa8] ;  /* 0x0002aa00ff2e7b82 */ /* 0x000ea40000000a00 */
[----:B--2---:R2:W5:Y:S01]  /*0200*/  LDG.E R46, desc[UR38][R46.64] ;  /* 0x000000262e2e7981 */ /* 0x004562000c1e1900 */
[----:B------:R-:W-:Y:S05]  /*0210*/  BRA `(.L_x_2) ;  /* 0x0000000000087947 */ /* 0x000fea0003800000 */
.L_x_3:
[----:B------:R-:W2:Y:S02]  /*0220*/  LDCU UR4, c[0x0][0xaa0] ;  /* 0x00015400ff0477ac */ /* 0x000ea40008000800 */
[----:B--2---:R-:W-:Y:S02]  /*0230*/  MOV R46, UR4 ;  /* 0x00000004002e7c02 */ /* 0x004fe40008000f00 */
.L_x_2:
[----:B------:R-:W-:Y:S01]  /*0240*/  IMAD.U32 R0, RZ, RZ, UR8 ;  /* 0x00000008ff007e24 */ /* 0x000fe2000f8e00ff */
[----:B------:R-:W-:Y:S04]  /*0250*/  BSSY.RECONVERGENT B0, `(.L_x_4) ;  /* 0x000000f000007945 */ /* 0x000fe80003800200 */
[C---:B------:R-:W-:Y:S02]  /*0260*/  ISETP.NE.OR P2, PT, R0.reuse, 0x1, !P4 ;  /* 0x000000010000780c */ /* 0x040fe40006745670 */
[----:B------:R-:W-:-:S11]  /*0270*/  ISETP.NE.OR P1, PT, R0, 0x3, !P4 ;  /* 0x000000030000780c */ /* 0x000fd60006725670 */
[----:B------:R-:W-:Y:S05]  /*0280*/  @P2 BRA `(.L_x_5) ;  /* 0x00000000002c2947 */ /* 0x000fea0003800000 */
[----:B------:R-:W3:Y:S02]  /*0290*/  LDCU.64 UR4, c[0x0][0x348] ;  /* 0x00006900ff0477ac */ /* 0x000ee40008000a00 */
[----:B---3--:R-:W-:Y:S02]  /*02a0*/  UIADD3 UR12, UP2, UPT, UR4, 0x80, URZ ;  /* 0x00000080040c7890 */ /* 0x008fe4000ff5e0ff */
[----:B------:R-:W-:Y:S02]  /*02b0*/  UIADD3 UR10, UP1, UPT, UR4, 0x280, URZ ;  /* 0x00000280040a7890 */ /* 0x000fe4000ff3e0ff */
[----:B------:R-:W-:Y:S02]  /*02c0*/  UIADD3 UR4, UP0, UPT, UR4, 0x180, URZ ;  /* 0x0000018004047890 */ /* 0x000fe4000ff1e0ff */
[----:B------:R-:W-:Y:S02]  /*02d0*/  UIADD3.X UR13, UPT, UPT, URZ, UR5, URZ, UP2, !UPT ;  /* 0x00000005ff0d7290 */ /* 0x000fe400097fe4ff */
[----:B------:R-:W-:-:S02]  /*02e0*/  UIADD3.X UR11, UPT, UPT, URZ, UR5, URZ, UP1, !UPT ;  /* 0x00000005ff0b7290 */ /* 0x000fc40008ffe4ff */
[----:B------:R-:W-:-:S05]  /*02f0*/  UIADD3.X UR5, UPT, UPT, URZ, UR5, URZ, UP0, !UPT ;  /* 0x00000005ff057290 */ /* 0x000fca00087fe4ff */
[----:B------:R3:W-:Y:S02]  /*0300*/  UTMACCTL.PF [UR12] ;  /* 0x000000000c0079b9 */ /* 0x0007e40008040000 */
[----:B------:R3:W-:Y:S02]  /*0310*/  UTMACCTL.PF [UR10] ;  /* 0x000000000a0079b9 */ /* 0x0007e40008040000 */
[----:B------:R3:W-:Y:S02]  /*0320*/  UTMACCTL.PF [UR4] ;  /* 0x00000000040079b9 */ /* 0x0007e40008040000 */
[----:B---3--:R-:W-:Y:S01]  /*0330*/  NOP ;  /* 0x0000000000007918 */ /* 0x008fe20000000000 */
.L_x_5:
[----:B------:R-:W-:Y:S05]  /*0340*/  BSYNC.RECONVERGENT B0 ;  /* 0x0000000000007941 */ /* 0x000fea0003800200 */
.L_x_4:
[----:B------:R-:W-:Y:S04]  /*0350*/  BSSY.RECONVERGENT B0, `(.L_x_6) ;  /* 0x000000a000007945 */ /* 0x000fe80003800200 */
[----:B------:R-:W-:Y:S05]  /*0360*/  @P1 BRA `(.L_x_7) ;  /* 0x0000000000201947 */ /* 0x000fea0003800000 */
[----:B------:R-:W3:Y:S02]  /*0370*/  LDCU.64 UR4, c[0x0][0x348] ;  /* 0x00006900ff0477ac */ /* 0x000ee40008000a00 */
[----:B---3--:R-:W-:Y:S02]  /*0380*/  UIADD3 UR10, UP1, UPT, UR4, 0x780, URZ ;  /* 0x00000780040a7890 */ /* 0x008fe4000ff3e0ff */
[----:B------:R-:W-:Y:S02]  /*0390*/  UIADD3 UR4, UP0, UPT, UR4, 0x880, URZ ;  /* 0x0000088004047890 */ /* 0x000fe4000ff1e0ff */
[----:B------:R-:W-:Y:S02]  /*03a0*/  UIADD3.X UR11, UPT, UPT, URZ, UR5, URZ, UP1, !UPT ;  /* 0x00000005ff0b7290 */ /* 0x000fe40008ffe4ff */
[----:B------:R-:W-:-:S07]  /*03b0*/  UIADD3.X UR5, UPT, UPT, URZ, UR5, URZ, UP0, !UPT ;  /* 0x00000005ff057290 */ /* 0x000fce00087fe4ff */
[----:B------:R3:W-:Y:S02]  /*03c0*/  UTMACCTL.PF [UR10] ;  /* 0x000000000a0079b9 */ /* 0x0007e40008040000 */
[----:B------:R3:W-:Y:S02]  /*03d0*/  UTMACCTL.PF [UR4] ;  /* 0x00000000040079b9 */ /* 0x0007e40008040000 */
[----:B---3--:R-:W-:Y:S01]  /*03e0*/  NOP ;  /* 0x0000000000007918 */ /* 0x008fe20000000000 */
.L_x_7:
[----:B------:R-:W-:Y:S05]  /*03f0*/  BSYNC.RECONVERGENT B0 ;  /* 0x0000000000007941 */ /* 0x000fea0003800200 */
.L_x_6:
[----:B------:R-:W3:Y:S01]  /*0400*/  LDCU.64 UR4, c[0x0][0xa88] ;  /* 0x00015100ff0477ac */ /* 0x000ee20008000a00 */
[----:B------:R-:W-:Y:S01]  /*0410*/  ISETP.NE.AND.EX P0, PT, RZ, UR7, PT, P0 ;  /* 0x00000007ff007c0c */ /* 0x000fe2000bf05300 */
[----:B------:R-:W-:Y:S01]  /*0420*/  UPLOP3.LUT UP5, UPT, UPT, UPT, UPT, 0x80, 0x8 ;  /* 0x000000000008789c */ /* 0x000fe20003faf070 */
[----:B---3--:R-:W-:-:S04]  /*0430*/  ISETP.NE.U32.AND P1, PT, RZ, UR4, PT ;  /* 0x00000004ff007c0c */ /* 0x008fc8000bf25070 */
[----:B------:R-:W-:-:S13]  /*0440*/  ISETP.NE.AND.EX P1, PT, RZ, UR5, PT, P1 ;  /* 0x00000005ff007c0c */ /* 0x000fda000bf25310 */
[----:B------:R-:W-:Y:S05]  /*0450*/  @P1 BRA P0, `(.L_x_8) ;  /* 0x0000000000281947 */ /* 0x000fea0000000000 */
[----:B------:R-:W-:Y:S01]  /*0460*/  UISETP.NE.U32.AND UP1, UPT, UR6, URZ, UPT ;  /* 0x000000ff0600728c */ /* 0x000fe2000bf25070 */
[----:B-----5:R-:W-:Y:S01]  /*0470*/  FSETP.NEU.AND P0, PT, R49, RZ, PT ;  /* 0x000000ff3100720b */ /* 0x020fe20003f0d000 */
[----:B------:R-:W-:Y:S02]  /*0480*/  UISETP.NE.U32.AND UP0, UPT, UR4, URZ, UPT ;  /* 0x000000ff0400728c */ /* 0x000fe4000bf05070 */
[----:B------:R-:W-:Y:S02]  /*0490*/  UISETP.NE.AND.EX UP1, UPT, UR7, URZ, UPT, UP1 ;  /* 0x000000ff0700728c */ /* 0x000fe4000bf25310 */
[----:B------:R-:W-:-:S04]  /*04a0*/  UISETP.NE.AND.EX UP0, UPT, UR5, URZ, UPT, UP0 ;  /* 0x000000ff0500728c */ /* 0x000fc8000bf05300 */
[----:B------:R-:W-:-:S04]  /*04b0*/  USEL UR4, URZ, 0xffffffff, UP0 ;  /* 0xffffffffff047887 */ /* 0x000fc80008000000 */
[----:B------:R-:W-:Y:S01]  /*04c0*/  VOTEU.ANY UP0, P0 ;  /* 0x0000000000ff7886 */ /* 0x000fe20000000100 */
[----:B------:R-:W-:-:S04]  /*04d0*/  @!UP1 USEL UR4, URZ, 0xffffffff, UP0 ;  /* 0xffffffffff049887 */ /* 0x000fc80008000000 */
[----:B------:R-:W-:-:S04]  /*04e0*/  ULOP3.LUT UR4, UR4, 0x1, URZ, 0xc0, !UPT ;  /* 0x0000000104047892 */ /* 0x000fc8000f8ec0ff */
[----:B------:R-:W-:-:S11]  /*04f0*/  UISETP.NE.U32.AND UP5, UPT, UR4, 0x1, UPT ;  /* 0x000000010400788c */ /* 0x000fd6000bfa5070 */
.L_x_8:
[----:B-1----:R-:W1:Y:S01]  /*0500*/  SHFL.IDX PT, R2, R98, RZ, 0x1f ;  /* 0x00001fff62027589 */ /* 0x002e6200000e0000 */
[----:B------:R-:W-:Y:S01]  /*0510*/  UISETP.EQ.AND UP0, UPT, UR8, 0x3, UP5 ;  /* 0x000000030800788c */ /* 0x000fe2000af02270 */
[----:B-1----:R-:W-:-:S13]  /*0520*/  ISETP.NE.AND P0, PT, R2, RZ, PT ;  /* 0x000000ff0200720c */ /* 0x002fda0003f05270 */
[----:B------:R-:W-:Y:S05]  /*0530*/  @P0 BRA `(.L_x_9) ;  /* 0x0000000000680947 */ /* 0x000fea0003800000 */
[----:B------:R-:W1:Y:S01]  /*0540*/  S2UR UR6, SR_CgaCtaId ;  /* 0x00000000000679c3 */ /* 0x000e620000008800 */
[----:B------:R-:W-:Y:S01]  /*0550*/  UMOV UR7, 0x400 ;  /* 0x0000040000077882 */ /* 0x000fe20000000000 */
[----:B------:R-:W-:Y:S01]  /*0560*/  UMOV UR5, 0x1 ;  /* 0x0000000100057882 */ /* 0x000fe20000000000 */
[----:B------:R-:W-:Y:S01]  /*0570*/  UMOV UR4, 0x2 ;  /* 0x0000000200047882 */ /* 0x000fe20000000000 */
[----:B------:R-:W-:-:S04]  /*0580*/  UIADD3 UR10, UPT, UPT, -UR5, 0x100000, URZ ;  /* 0x00100000050a7890 */ /* 0x000fc8000fffe1ff */
[----:B------:R-:W-:Y:S02]  /*0590*/  USHF.L.U32 UR11, UR10, 0xb, URZ ;  /* 0x0000000b0a0b7899 */ /* 0x000fe400080006ff */
[----:B------:R-:W-:Y:S02]  /*05a0*/  USHF.L.U32 UR10, UR10, 0x1, URZ ;  /* 0x000000010a0a7899 */ /* 0x000fe400080006ff */
[----:B------:R-:W-:-:S04]  /*05b0*/  UIADD3 UR4, UPT, UPT, -UR4, 0x100000, URZ ;  /* 0x0010000004047890 */ /* 0x000fc8000fffe1ff */
[----:B------:R-:W-:Y:S02]  /*05c0*/  USHF.L.U32 UR5, UR4, 0xb, URZ ;  /* 0x0000000b04057899 */ /* 0x000fe400080006ff */
[----:B------:R-:W-:Y:S01]  /*05d0*/  USHF.L.U32 UR4, UR4, 0x1, URZ ;  /* 0x0000000104047899 */ /* 0x000fe200080006ff */
[----:B------:R-:W-:Y:S01]  /*05e0*/  ELECT P0, URZ, PT ;  /* 0x0000000000ff782f */ /* 0x000fe20003800000 */
[----:B-1----:R-:W-:Y:S01]  /*05f0*/  ULEA UR6, UR6, UR7, 0x18 ;  /* 0x0000000706067291 */ /* 0x002fe2000f8ec0ff */
[----:B------:R-:W1:Y:S11]  /*0600*/  FENCE.VIEW.ASYNC.S ;  /* 0x00000000000073c6 */ /* 0x000e760000000000 */
[----:B-1----:R1:W3:Y:S01]  /*0610*/  SYNCS.EXCH.64 URZ, [UR6], UR10 ;  /* 0x0000000a06ff75b2 */ /* 0x0022e20008000100 */
[----:B------:R1:W4:Y:S01]  /*0620*/  SYNCS.EXCH.64 URZ, [UR6+0x30], UR4 ;  /* 0x0000300406ff75b2 */ /* 0x0003220008000100 */
[----:B------:R1:W1:Y:S01]  /*0630*/  SYNCS.EXCH.64 URZ, [UR6+0x8], UR10 ;  /* 0x0000080a06ff75b2 */ /* 0x0002620008000100 */
        /* <DEDUP_REMOVED lines=9> */
[----:B------:R-:W-:Y:S01]  /*06d0*/  NOP ;  /* 0x0000000000007918 */ /* 0x000fe20000000000 */
.L_x_9:
[----:B------:R-:W2:Y:S01]  /*06e0*/  SHFL.IDX PT, R2, R98, RZ, 0x1f ;  /* 0x00001fff62027589 */ /* 0x000ea200000e0000 */
[----:B------:R-:W-:Y:S01]  /*06f0*/  NOP ;  /* 0x0000000000007918 */ /* 0x000fe20000000000 */
[----:B--2---:R-:W-:-:S13]  /*0700*/  ISETP.NE.AND P0, PT, R2, 0x1, PT ;  /* 0x000000010200780c */ /* 0x004fda0003f05270 */
[----:B------:R-:W-:Y:S05]  /*0710*/  @P0 BRA `(.L_x_10) ;  /* 0x0000000000580947 */ /* 0x000fea0003800000 */
[----:B-1----:R-:W1:Y:S01]  /*0720*/  S2UR UR6, SR_CgaCtaId ;  /* 0x00000000000679c3 */ /* 0x002e620000008800 */
        /* <DEDUP_REMOVED lines=12> */
[----:B-1----:R2:W1:Y:S01]  /*07f0*/  SYNCS.EXCH.64 URZ, [UR6+0x60], UR10 ;  /* 0x0000600a06ff75b2 */ /* 0x0024620008000100 */
[----:B------:R2:W1:Y:S01]  /*0800*/  SYNCS.EXCH.64 URZ, [UR6+0x80], UR4 ;  /* 0x0000800406ff75b2 */ /* 0x0004620008000100 */
[----:B------:R2:W1:Y:S01]  /*0810*/  SYNCS.EXCH.64 URZ, [UR6+0x68], UR10 ;  /* 0x0000680a06ff75b2 */ /* 0x0004620008000100 */
[----:B------:R2:W1:Y:S01]  /*0820*/  SYNCS.EXCH.64 URZ, [UR6+0x88], UR4 ;  /* 0x0000880406ff75b2 */ /* 0x0004620008000100 */
[----:B------:R2:W1:Y:S01]  /*0830*/  SYNCS.EXCH.64 URZ, [UR6+0x70], UR10 ;  /* 0x0000700a06ff75b2 */ /* 0x0004620008000100 */
[----:B------:R2:W1:Y:S01]  /*0840*/  SYNCS.EXCH.64 URZ, [UR6+0x90], UR4 ;  /* 0x0000900406ff75b2 */ /* 0x0004620008000100 */
[----:B------:R2:W1:Y:S01]  /*0850*/  SYNCS.EXCH.64 URZ, [UR6+0x78], UR10 ;  /* 0x0000780a06ff75b2 */ /* 0x0004620008000100 */
[----:B------:R2:W1:Y:S02]  /*0860*/  SYNCS.EXCH.64 URZ, [UR6+0x98], UR4 ;  /* 0x0000980406ff75b2 */ /* 0x0004640008000100 */
[----:B--2---:R-:W-:Y:S01]  /*0870*/  NOP ;  /* 0x0000000000007918 */ /* 0x004fe20000000000 */
.L_x_10:
[----:B------:R-:W2:Y:S01]  /*0880*/  SHFL.IDX PT, R2, R98, RZ, 0x1f ;  /* 0x00001fff62027589 */ /* 0x000ea200000e0000 */
[----:B------:R-:W-:Y:S01]  /*0890*/  NOP ;  /* 0x0000000000007918 */ /* 0x000fe20000000000 */
[----:B--2---:R-:W-:-:S13]  /*08a0*/  ISETP.NE.AND P0, PT, R2, 0x3, PT ;  /* 0x000000030200780c */ /* 0x004fda0003f05270 */
[----:B------:R-:W-:Y:S05]  /*08b0*/  @P0 BRA `(.L_x_11) ;  /* 0x0000000000300947 */ /* 0x000fea0003800000 */
[----:B-1----:R-:W1:Y:S01]  /*08c0*/  S2UR UR5, SR_CgaCtaId ;  /* 0x00000000000579c3 */ /* 0x002e620000008800 */
[----:B------:R-:W-:Y:S01]  /*08d0*/  UMOV UR6, 0x400 ;  /* 0x0000040000067882 */ /* 0x000fe20000000000 */
[----:B------:R-:W-:Y:S01]  /*08e0*/  UMOV UR4, 0x20 ;  /* 0x0000002000047882 */ /* 0x000fe20000000000 */
[----:B------:R-:W-:Y:S01]  /*08f0*/  ELECT P0, URZ, PT ;  /* 0x0000000000ff782f */ /* 0x000fe20003800000 */
[----:B-1----:R-:W-:Y:S02]  /*0900*/  ULEA UR5, UR5, UR6, 0x18 ;  /* 0x0000000605057291 */ /* 0x002fe4000f8ec0ff */
[----:B------:R-:W-:-:S04]  /*0910*/  UIADD3 UR6, UPT, UPT, -UR4, 0x100000, URZ ;  /* 0x0010000004067890 */ /* 0x000fc8000fffe1ff */
[----:B------:R-:W-:Y:S02]  /*0920*/  USHF.L.U32 UR7, UR6, 0xb, URZ ;  /* 0x0000000b06077899 */ /* 0x000fe400080006ff */
[----:B------:R-:W-:Y:S01]  /*0930*/  USHF.L.U32 UR6, UR6, 0x1, URZ ;  /* 0x0000000106067899 */ /* 0x000fe200080006ff */
[----:B------:R-:W1:Y:S11]  /*0940*/  FENCE.VIEW.ASYNC.S ;  /* 0x00000000000073c6 */ /* 0x000e760000000000 */
[----:B-1----:R2:W1:Y:S01]  /*0950*/  SYNCS.EXCH.64 URZ, [UR5+0xa0], UR6 ;  /* 0x0000a00605ff75b2 */ /* 0x0024620008000100 */
[----:B------:R2:W1:Y:S02]  /*0960*/  SYNCS.EXCH.64 URZ, [UR5+0xa8], UR6 ;  /* 0x0000a80605ff75b2 */ /* 0x0004640008000100 */
[----:B--2---:R-:W-:Y:S01]  /*0970*/  NOP ;  /* 0x0000000000007918 */ /* 0x004fe20000000000 */
.L_x_11:
[----:B------:R-:W2:Y:S01]  /*0980*/  SHFL.IDX PT, R2, R98, RZ, 0x1f ;  /* 0x00001fff62027589 */ /* 0x000ea200000e0000 */
[----:B------:R-:W-:Y:S01]  /*0990*/  NOP ;  /* 0x0000000000007918 */ /* 0x000fe20000000000 */
[----:B--2---:R-:W-:-:S13]  /*09a0*/  ISETP.NE.AND P0, PT, R2, 0x4, PT ;  /* 0x000000040200780c */ /* 0x004fda0003f05270 */
[----:B------:R-:W-:Y:S05]  /*09b0*/  @P0 BRA `(.L_x_12) ;  /* 0x00000000004c0947 */ /* 0x000fea0003800000 */
[----:B-1----:R-:W1:Y:S01]  /*09c0*/  S2UR UR5, SR_CgaCtaId ;  /* 0x00000000000579c3 */ /* 0x002e620000008800 */
[----:B------:R-:W-:Y:S01]  /*09d0*/  UMOV UR7, 0x1e0 ;  /* 0x000001e000077882 */ /* 0x000fe20000000000 */
[----:B------:R-:W-:Y:S01]  /*09e0*/  UMOV UR6, 0x400 ;  /* 0x0000040000067882 */ /* 0x000fe20000000000 */
[----:B------:R-:W-:Y:S01]  /*09f0*/  USEL UR7, UR7, 0x1a0, UP5 ;  /* 0x000001a007077887 */ /* 0x000fe2000a800000 */
[----:B------:R-:W-:Y:S01]  /*0a00*/  UMOV UR4, 0x1 ;  /* 0x0000000100047882 */ /* 0x000fe20000000000 */
[----:B------:R-:W-:Y:S01]  /*0a10*/  ELECT P0, URZ, PT ;  /* 0x0000000000ff782f */ /* 0x000fe20003800000 */
[----:B------:R-:W-:-:S04]  /*0a20*/  UIADD3 UR10, UPT, UPT, -UR4, 0x100000, URZ ;  /* 0x00100000040a7890 */ /* 0x000fc8000fffe1ff */
[----:B------:R-:W-:Y:S02]  /*0a30*/  USHF.L.U32 UR11, UR10, 0xb, URZ ;  /* 0x0000000b0a0b7899 */ /* 0x000fe400080006ff */
[----:B------:R-:W-:Y:S02]  /*0a40*/  USHF.L.U32 UR10, UR10, 0x1, URZ ;  /* 0x000000010a0a7899 */ /* 0x000fe400080006ff */
[----:B-1----:R-:W-:Y:S02]  /*0a50*/  ULEA UR5, UR5, UR6, 0x18 ;  /* 0x0000000605057291 */ /* 0x002fe4000f8ec0ff */
[----:B------:R-:W-:-:S04]  /*0a60*/  UIADD3 UR6, UPT, UPT, -UR7, 0x100000, URZ ;  /* 0x0010000007067890 */ /* 0x000fc8000fffe1ff */
[----:B------:R-:W-:Y:S02]  /*0a70*/  USHF.L.U32 UR7, UR6, 0xb, URZ ;  /* 0x0000000b06077899 */ /* 0x000fe400080006ff */
[----:B------:R-:W-:Y:S01]  /*0a80*/  USHF.L.U32 UR6, UR6, 0x1, URZ ;  /* 0x0000000106067899 */ /* 0x000fe200080006ff */
[----:B------:R-:W1:Y:S03]  /*0a90*/  FENCE.VIEW.ASYNC.S ;  /* 0x00000000000073c6 */ /* 0x000e660000000000 */
[----:B-1----:R2:W1:Y:S08]  /*0aa0*/  SYNCS.EXCH.64 URZ, [UR5+0xb0], UR10 ;  /* 0x0000b00a05ff75b2 */ /* 0x0024700008000100 */
[----:B------:R2:W1:Y:S01]  /*0ab0*/  SYNCS.EXCH.64 URZ, [UR5+0xc0], UR6 ;  /* 0x0000c00605ff75b2 */ /* 0x0004620008000100 */
[----:B------:R2:W1:Y:S01]  /*0ac0*/  SYNCS.EXCH.64 URZ, [UR5+0xb8], UR10 ;  /* 0x0000b80a05ff75b2 */ /* 0x0004620008000100 */
[----:B------:R2:W1:Y:S02]  /*0ad0*/  SYNCS.EXCH.64 URZ, [UR5+0xc8], UR6 ;  /* 0x0000c80605ff75b2 */ /* 0x0004640008000100 */
[----:B--2---:R-:W-:Y:S01]  /*0ae0*/  NOP ;  /* 0x0000000000007918 */ /* 0x004fe20000000000 */
.L_x_12:
        /* <DEDUP_REMOVED lines=20> */
[----:B------:R2:W1:Y:S02]  /*0c30*/  SYNCS.EXCH.64 URZ, [UR6+0xe8], UR4 ;  /* 0x0000e80406ff75b2 */ /* 0x0004640008000100 */
[----:B--2---:R-:W-:Y:S01]  /*0c40*/  NOP ;  /* 0x0000000000007918 */ /* 0x004fe20000000000 */
.L_x_13:
        /* <DEDUP_REMOVED lines=14> */
[----:B------:R2:W1:Y:S01]  /*0d30*/  SYNCS.EXCH.64 URZ, [UR5+0x100], UR6 ;  /* 0x0001000605ff75b2 */ /* 0x0004620008000100 */
[----:B------:R2:W1:Y:S01]  /*0d40*/  SYNCS.EXCH.64 URZ, [UR5+0xf8], UR6 ;  /* 0x0000f80605ff75b2 */ /* 0x0004620008000100 */
[----:B------:R2:W1:Y:S02]  /*0d50*/  SYNCS.EXCH.64 URZ, [UR5+0x108], UR6 ;  /* 0x0001080605ff75b2 */ /* 0x0004640008000100 */
[----:B--2---:R-:W-:Y:S01]  /*0d60*/  NOP ;  /* 0x0000000000007918 */ /* 0x004fe20000000000 */
.L_x_14:
[----:B-1----:R-:W1:Y:S01]  /*0d70*/  LDCU UR4, c[0x0][0x36c] ;  /* 0x00006d80ff0477ac */ /* 0x002e620008000800 */
[----:B------:R-:W-:Y:S01]  /*0d80*/  ISETP.NE.OR P4, PT, R0, 0x2, !P4 ;  /* 0x000000020000780c */ /* 0x000fe20006785670 */
[----:B------:R-:W-:Y:S01]  /*0d90*/  NOP ;  /* 0x0000000000007918 */ /* 0x000fe20000000000 */
[----:B------:R-:W-:Y:S01]  /*0da0*/  LOP3.LUT R3, R107, 0x1f, RZ, 0xc0, !PT ;  /* 0x0000001f6b037812 */ /* 0x000fe200078ec0ff */
[----:B------:R-:W-:Y:S02]  /*0db0*/  UISETP.NE.AND UP4, UPT, UR8, URZ, UPT ;  /* 0x000000ff0800728c */ /* 0x000fe4000bf85270 */
[----:B-1----:R-:W-:-:S09]  /*0dc0*/  UISETP.EQ.U32.AND UP1, UPT, UR4, 0x1, UPT ;  /* 0x000000010400788c */ /* 0x002fd2000bf22070 */
[----:B------:R-:W-:Y:S05]  /*0dd0*/  BRA.U !UP1, `(.L_x_15) ;  /* 0x0000000109087547 */ /* 0x000fea000b800000 */
[----:B---34-:R-:W-:Y:S01]  /*0de0*/  UCGABAR_ARV ;  /* 0x00000000000079c7 */ /* 0x018fe20008000000 */
[----:B------:R-:W-:Y:S05]  /*0df0*/  BRA `(.L_x_16) ;  /* 0x0000000000047947 */ /* 0x000fea0003800000 */
.L_x_15:
[----:B---34-:R-:W-:Y:S01]  /*0e00*/  NOP ;  /* 0x0000000000007918 */ /* 0x018fe20000000000 */
.L_x_16:
[----:B------:R-:W1:Y:S01]  /*0e10*/  S2UR UR5, SR_CTAID.Y ;  /* 0x00000000000579c3 */ /* 0x000e620000002600 */
[----:B------:R-:W-:-:S05]  /*0e20*/  CS2R.32 R92, SR_CgaSize ;  /* 0x00000000005c7805 */ /* 0x000fca0000008a00 */
[----:B------:R-:W-:-:S05]  /*0e30*/  IMAD R92, R92, -0xa0, RZ ;  /* 0xffffff605c5c7824 */ /* 0x000fca00078e02ff */
[----:B------:R-:W-:-:S14]  /*0e40*/  R2UR UR4, R92 ;  /* 0x000000005c0472ca */ /* 0x000fdc00000e0000 */
[----:B------:R-:W2:Y:S01]  /*0e50*/  LDCU UR4, c[0x0][UR4+0x2b4] ;  /* 0x00005680040477ac */ /* 0x000ea20008000800 */
[----:B------:R-:W-:-:S05]  /*0e60*/  CS2R.32 R92, SR_CgaSize ;  /* 0x00000000005c7805 */ /* 0x000fca0000008a00 */
[----:B------:R-:W-:-:S05]  /*0e70*/  IMAD R92, R92, -0xa0, RZ ;  /* 0xffffff605c5c7824 */ /* 0x000fca00078e02ff */
[----:B------:R-:W-:-:S14]  /*0e80*/  R2UR UR6, R92 ;  /* 0x000000005c0672ca */ /* 0x000fdc00000e0000 */
[----:B------:R-:W3:Y:S01]  /*0e90*/  LDCU UR6, c[0x0][UR6+0x2b0] ;  /* 0x00005600060677ac */ /* 0x000ee20008000800 */
[----:B------:R-:W4:Y:S01]  /*0ea0*/  S2UR UR11, SR_CTAID.X ;  /* 0x00000000000b79c3 */ /* 0x000f220000002500 */
[----:B------:R-:W-:Y:S01]  /*0eb0*/  UISETP.NE.AND UP2, UPT, UR8, 0x2, UPT ;  /* 0x000000020800788c */ /* 0x000fe2000bf45270 */
[----:B------:R-:W-:-:S05]  /*0ec0*/  CS2R.32 R0, SR_CgaSize ;  /* 0x0000000000007805 */ /* 0x000fca0000008a00 */
[----:B------:R-:W-:-:S06]  /*0ed0*/  IMAD R0, R0, -0xa0, RZ ;  /* 0xffffff6000007824 */ /* 0x000fcc00078e02ff */
[----:B------:R-:W3:Y:S01]  /*0ee0*/  LDC R0, c[0x0][R0+0x2a4] ;  /* 0x0000a90000007b82 */ /* 0x000ee20000000800 */
[----:B-1----:R-:W-:-:S07]  /*0ef0*/  I2FP.F32.U32 R4, UR5 ;  /* 0x0000000500047c45 */ /* 0x002fce0008201000 */
[----:B------:R-:W1:Y:S01]  /*0f00*/  LDC R12, c[0x0][0xd24] ;  /* 0x00034900ff0c7b82 */ /* 0x000e620000000800 */
[----:B------:R-:W-:Y:S01]  /*0f10*/  MOV R20, UR5 ;  /* 0x0000000500147c02 */ /* 0x000fe20008000f00 */
[----:B--2---:R-:W-:Y:S01]  /*0f20*/  FMUL R4, R4, UR4 ;  /* 0x0000000404047c20 */ /* 0x004fe20008400000 */
[----:B------:R-:W2:Y:S01]  /*0f30*/  LDCU UR4, c[0x0][0xd30] ;  /* 0x0001a600ff0477ac */ /* 0x000ea20008000800 */
[----:B----4-:R-:W-:Y:S02]  /*0f40*/  I2FP.F32.U32 R6, UR11 ;  /* 0x0000000b00067c45 */ /* 0x010fe40008201000 */
[----:B------:R-:W-:-:S05]  /*0f50*/  CS2R.32 R5, SR_CgaSize ;  /* 0x0000000000057805 */ /* 0x000fca0000008a00 */
[----:B------:R-:W-:-:S06]  /*0f60*/  IMAD R5, R5, -0xa0, RZ ;  /* 0xffffff6005057824 */ /* 0x000fcc00078e02ff */
[----:B------:R-:W4:Y:S01]  /*0f70*/  LDC R5, c[0x0][R5+0x2a0] ;  /* 0x0000a80005057b82 */ /* 0x000f220000000800 */
[----:B------:R-:W2:Y:S01]  /*0f80*/  F2I.U32.TRUNC.NTZ R81, R4 ;  /* 0x0000000400517305 */ /* 0x000ea2000020f000 */
[----:B---3--:R-:W-:-:S06]  /*0f90*/  FMUL R6, R6, UR6 ;  /* 0x0000000606067c20 */ /* 0x008fcc0008400000 */
[----:B------:R-:W3:Y:S01]  /*0fa0*/  LDC R2, c[0x0][0xd24] ;  /* 0x00034900ff027b82 */ /* 0x000ee20000000800 */
[----:B------:R-:W1:Y:S01]  /*0fb0*/  F2I.U32.TRUNC.NTZ R92, R6 ;  /* 0x00000006005c7305 */ /* 0x000e62000020f000 */
[----:B--2---:R-:W-:-:S06]  /*0fc0*/  UISETP.NE.AND UP3, UPT, UR4, 0x1, UPT ;  /* 0x000000010400788c */ /* 0x004fcc000bf65270 */
[----:B------:R-:W2:Y:S01]  /*0fd0*/  S2UR UR36, SR_CTAID.Z ;  /* 0x00000000002479c3 */ /* 0x000ea20000002700 */
[----:B------:R-:W-:Y:S02]  /*0fe0*/  IADD3 R81, PT, PT, -R81, RZ, RZ ;  /* 0x000000ff51517210 */ /* 0x000fe40007ffe1ff */
[----:B-1----:R-:W-:-:S03]  /*0ff0*/  ISETP.GE.AND P0, PT, R12, 0x1, PT ;  /* 0x000000010c00780c */ /* 0x002fc60003f06270 */
[----:B------:R-:W-:Y:S01]  /*1000*/  IMAD R81, R0, R81, UR5 ;  /* 0x0000000500517e24 */ /* 0x000fe2000f8e0251 */
[----:B------:R-:W-:Y:S02]  /*1010*/  PRMT R0, RZ, 0x7610, R0 ;  /* 0x00007610ff007816 */ /* 0x000fe40000000000 */
[----:B------:R-:W-:-:S05]  /*1020*/  IADD3 R92, PT, PT, -R92, RZ, RZ ;  /* 0x000000ff5c5c7210 */ /* 0x000fca0007ffe1ff */
[----:B----4-:R-:W-:Y:S01]  /*1030*/  IMAD R92, R5, R92, UR11 ;  /* 0x0000000b055c7e24 */ /* 0x010fe2000f8e025c */
[----:B--2---:R-:W-:Y:S06]  /*1040*/  BRA.U UP4, `(.L_x_17) ;  /* 0x0000000104207547 */ /* 0x004fec000b800000 */
[C---:B------:R-:W-:Y:S02]  /*1050*/  ISETP.NE.AND P2, PT, R81.reuse, 0x1, PT ;  /* 0x000000015100780c */ /* 0x040fe40003f45270 */
[----:B------:R-:W-:Y:S02]  /*1060*/  ISETP.NE.AND P1, PT, R81, RZ, PT ;  /* 0x000000ff5100720c */ /* 0x000fe40003f25270 */
[C---:B------:R-:W-:Y:S02]  /*1070*/  ISETP.NE.AND P3, PT, R92.reuse, RZ, PT ;  /* 0x000000ff5c00720c */ /* 0x040fe40003f65270 */
[----:B------:R-:W-:Y:S02]  /*1080*/  SEL R0, RZ, 0x2, P2 ;  /* 0x00000002ff007807 */ /* 0x000fe40001000000 */
[----:B------:R-:W-:Y:S02]  /*1090*/  ISETP.EQ.OR P1, PT, R92, RZ, !P1 ;  /* 0x000000ff5c00720c */ /* 0x000fe40004f22670 */
[----:B------:R-:W-:-:S02]  /*10a0*/  SEL R0, R0, 0x2, P3 ;  /* 0x0000000200007807 */ /* 0x000fc40001800000 */
[----:B------:R-:W-:-:S05]  /*10b0*/  SEL R5, RZ, 0x1, !P1 ;  /* 0x00000001ff057807 */ /* 0x000fca0004800000 */
[----:B------:R-:W-:Y:S02]  /*10c0*/  IMAD.IADD R0, R5, 0x1, R0 ;  /* 0x0000000105007824 */ /* 0x000fe400078e0200 */
.L_x_17:
[----:B------:R-:W-:Y:S05]  /*10d0*/  @!P0 BRA `(.L_x_18) ;  /* 0x0000000000c08947 */ /* 0x000fea0003800000 */
[----:B------:R-:W1:Y:S01]  /*10e0*/  LDC.64 R6, c[0x0][0xd18] ;  /* 0x00034600ff067b82 */ /* 0x000e620000000a00 */
[----:B------:R-:W-:-:S07]  /*10f0*/  ISETP.NE.AND P0, PT, R12, 0x1, PT ;  /* 0x000000010c00780c */ /* 0x000fce0003f05270 */
[----:B------:R-:W2:Y:S08]  /*1100*/  LDC R11, c[0x0][0xd0c] ;  /* 0x00034300ff0b7b82 */ /* 0x000eb00000000800 */
[----:B------:R-:W4:Y:S08]  /*1110*/  LDC R15, c[0x0][0x370] ;  /* 0x0000dc00ff0f7b82 */ /* 0x000f300000000800 */
[----:B------:R-:W3:Y:S01]  /*1120*/  LDC R13, c[0x0][0x374] ;  /* 0x0000dd00ff0d7b82 */ /* 0x000ee20000000800 */
[----:B-1----:R-:W-:-:S07]  /*1130*/  ISETP.NE.AND P1, PT, R6, 0x1, PT ;  /* 0x000000010600780c */ /* 0x002fce0003f25270 */
[----:B------:R-:W4:Y:S01]  /*1140*/  LDC.64 R8, c[0x0][0xd10] ;  /* 0x00034400ff087b82 */ /* 0x000f220000000a00 */
[----:B--2---:R-:W-:-:S07]  /*1150*/  ISETP.NE.AND P2, PT, R11, 0x1, PT ;  /* 0x000000010b00780c */ /* 0x004fce0003f45270 */
[----:B------:R-:W1:Y:S08]  /*1160*/  LDC R10, c[0x0][0xd20] ;  /* 0x00034800ff0a7b82 */ /* 0x000e700000000800 */
[----:B------:R-:W2:Y:S01]  /*1170*/  LDC.64 R4, c[0x0][0xd28] ;  /* 0x00034a00ff047b82 */ /* 0x000ea20000000a00 */
[----:B---3--:R-:W-:-:S04]  /*1180*/  IMAD.HI.U32 R17, R13, R7, RZ ;  /* 0x000000070d117227 */ /* 0x008fc800078e00ff */
[----:B------:R-:W-:-:S04]  /*1190*/  IMAD.HI.U32 R7, R20, R7, RZ ;  /* 0x0000000714077227 */ /* 0x000fc800078e00ff */
[----:B----4-:R-:W-:-:S04]  /*11a0*/  IMAD.HI.U32 R14, R15, R8, RZ ;  /* 0x000000080f0e7227 */ /* 0x010fc800078e00ff */
[----:B------:R-:W-:Y:S01]  /*11b0*/  IMAD.HI.U32 R8, R8, UR11, RZ ;  /* 0x0000000b08087c27 */ /* 0x000fe2000f8e00ff */
[-C--:B------:R-:W-:Y:S02]  /*11c0*/  @P2 SHF.R.U32.HI R15, RZ, R9.reuse, R14 ;  /* 0x00000009ff0f2219 */ /* 0x080fe4000001160e */
[-C--:B-1----:R-:W-:Y:S02]  /*11d0*/  @P1 SHF.R.U32.HI R13, RZ, R10.reuse, R17 ;  /* 0x0000000aff0d1219 */ /* 0x082fe40000011611 */
[----:B------:R-:W-:Y:S01]  /*11e0*/  SHF.R.U32.HI R8, RZ, R9, R8 ;  /* 0x00000009ff087219 */ /* 0x000fe20000011608 */
[----:B------:R-:W-:Y:S01]  /*11f0*/  IMAD.U32 R9, RZ, RZ, UR11 ;  /* 0x0000000bff097e24 */ /* 0x000fe2000f8e00ff */
[----:B------:R-:W-:Y:S01]  /*1200*/  SHF.R.U32.HI R7, RZ, R10, R7 ;  /* 0x0000000aff077219 */ /* 0x000fe20000011607 */
[----:B--2---:R-:W-:-:S03]  /*1210*/  IMAD.HI.U32 R14, R13, R4, RZ ;  /* 0x000000040d0e7227 */ /* 0x004fc600078e00ff */
[----:B------:R-:W-:Y:S02]  /*1220*/  SEL R7, R20, R7, !P1 ;  /* 0x0000000714077207 */ /* 0x000fe40004800000 */
[----:B------:R-:W-:Y:S01]  /*1230*/  SEL R9, R9, R8, !P2 ;  /* 0x0000000809097207 */ /* 0x000fe20005000000 */
[----:B------:R-:W-:Y:S01]  /*1240*/  IMAD.HI.U32 R16, R15, R4, RZ ;  /* 0x000000040f107227 */ /* 0x000fe200078e00ff */
[----:B------:R-:W-:-:S04]  /*1250*/  @P0 SHF.R.U32.HI R13, RZ, R5, R14 ;  /* 0x00000005ff0d0219 */ /* 0x000fc8000001160e */
[----:B------:R-:W-:Y:S01]  /*1260*/  @P0 SHF.R.U32.HI R15, RZ, R5, R16 ;  /* 0x00000005ff0f0219 */ /* 0x000fe20000011610 */
[----:B------:R-:W-:-:S04]  /*1270*/  IMAD R13, R13, R12, RZ ;  /* 0x0000000c0d0d7224 */ /* 0x000fc800078e02ff */
[----:B------:R-:W-:Y:S01]  /*1280*/  IMAD R8, R15, R12, RZ ;  /* 0x0000000c0f087224 */ /* 0x000fe200078e02ff */
[----:B------:R-:W-:-:S04]  /*1290*/  ISETP.GE.AND P1, PT, R7, R13, PT ;  /* 0x0000000d0700720c */ /* 0x000fc80003f26270 */
[----:B------:R-:W-:Y:S01]  /*12a0*/  ISETP.GE.OR P1, PT, R9, R8, P1 ;  /* 0x000000080900720c */ /* 0x000fe20000f26670 */
[----:B------:R-:W-:-:S05]  /*12b0*/  IMAD.HI.U32 R8, R7, R4, RZ ;  /* 0x0000000407087227 */ /* 0x000fca00078e00ff */
[----:B------:R-:W-:-:S04]  /*12c0*/  SHF.R.U32.HI R8, RZ, R5, R8 ;  /* 0x00000005ff087219 */ /* 0x000fc80000011608 */
[----:B------:R-:W-:-:S03]  /*12d0*/  SEL R8, R7, R8, !P0 ;  /* 0x0000000807087207 */ /* 0x000fc60004000000 */
[----:B------:R-:W-:-:S04]  /*12e0*/  @!P1 IMAD.HI.U32 R10, R9, R4, RZ ;  /* 0x00000004090a9227 */ /* 0x000fc800078e00ff */
[----:B------:R-:W-:Y:S01]  /*12f0*/  IMAD.MOV R4, RZ, RZ, -R8 ;  /* 0x000000ffff047224 */ /* 0x000fe200078e0a08 */
[----:B------:R-:W-:-:S03]  /*1300*/  @!P1 SHF.R.U32.HI R10, RZ, R5, R10 ;  /* 0x00000005ff0a9219 */ /* 0x000fc6000001160a */
[----:B------:R-:W-:Y:S01]  /*1310*/  IMAD R4, R12, R4, R7 ;  /* 0x000000040c047224 */ /* 0x000fe200078e0207 */
[----:B------:R-:W-:-:S04]  /*1320*/  @!P1 SEL R5, R9, R10, !P0 ;  /* 0x0000000a09059207 */ /* 0x000fc80004000000 */
[----:B------:R-:W-:Y:S01]  /*1330*/  @!P1 IADD3 R8, PT, PT, R8, -R5, RZ ;  /* 0x8000000508089210 */ /* 0x000fe20007ffe0ff */
[----:B------:R-:W-:Y:S01]  /*1340*/  @!P1 IMAD R15, R4, R15, R5 ;  /* 0x0000000f040f9224 */ /* 0x000fe200078e0205 */
[----:B------:R-:W-:Y:S01]  /*1350*/  IADD3 R5, PT, PT, -R7, RZ, RZ ;  /* 0x000000ff07057210 */ /* 0x000fe20007ffe1ff */
[--C-:B------:R-:W-:Y:S02]  /*1360*/  IMAD.MOV R4, RZ, RZ, -R9.reuse ;  /* 0x000000ffff047224 */ /* 0x100fe400078e0a09 */
[----:B------:R-:W-:Y:S01]  /*1370*/  @!P1 IMAD R7, R8, R12, R9 ;  /* 0x0000000c08079224 */ /* 0x000fe200078e0209 */
[----:B------:R-:W-:Y:S01]  /*1380*/  @!P1 MOV R9, R15 ;  /* 0x0000000f00099202 */ /* 0x000fe20000000f00 */
[----:B------:R-:W-:Y:S02]  /*1390*/  IMAD R4, R11, R4, UR11 ;  /* 0x0000000b0b047e24 */ /* 0x000fe4000f8e0204 */
[----:B------:R-:W-:Y:S02]  /*13a0*/  IMAD R5, R6, R5, R20 ;  /* 0x0000000506057224 */ /* 0x000fe400078e0214 */
[----:B------:R-:W-:-:S02]  /*13b0*/  IMAD R4, R9, R11, R4 ;  /* 0x0000000b09047224 */ /* 0x000fc400078e0204 */
[----:B------:R-:W-:-:S03]  /*13c0*/  IMAD R20, R7, R6, R5 ;  /* 0x0000000607147224 */ /* 0x000fc600078e0205 */
[----:B------:R-:W-:-:S15]  /*13d0*/  R2UR UR11, R4 ;  /* 0x00000000040b72ca */ /* 0x000fde00000e0000 */
.L_x_18:
[----:B------:R-:W-:Y:S05]  /*13e0*/  BRA.U UP3, `(.L_x_19) ;  /* 0x0000000103487547 */ /* 0x000fea000b800000 */
[----:B------:R-:W1:Y:S08]  /*13f0*/  LDC.64 R6, c[0x0][0xd10] ;  /* 0x00034400ff067b82 */ /* 0x000e700000000a00 */
[----:B------:R-:W2:Y:S08]  /*1400*/  LDC.64 R4, c[0x0][0xd18] ;  /* 0x00034600ff047b82 */ /* 0x000eb00000000a00 */
[----:B------:R-:W4:Y:S08]  /*1410*/  LDC R8, c[0x0][0xd20] ;  /* 0x00034800ff087b82 */ /* 0x000f300000000800 */
[----:B------:R-:W3:Y:S01]  /*1420*/  LDC R9, c[0x0][0xd0c] ;  /* 0x00034300ff097b82 */ /* 0x000ee20000000800 */
[----:B-1----:R-:W-:-:S05]  /*1430*/  IMAD.HI.U32 R6, R6, UR11, RZ ;  /* 0x0000000b06067c27 */ /* 0x002fca000f8e00ff */
[----:B------:R-:W-:Y:S01]  /*1440*/  SHF.R.U32.HI R6, RZ, R7, R6 ;  /* 0x00000007ff067219 */ /* 0x000fe20000011606 */
[----:B--2---:R-:W-:Y:S01]  /*1450*/  IMAD.HI.U32 R5, R20, R5, RZ ;  /* 0x0000000514057227 */ /* 0x004fe200078e00ff */
[----:B------:R-:W-:-:S04]  /*1460*/  ISETP.NE.AND P0, PT, R4, 0x1, PT ;  /* 0x000000010400780c */ /* 0x000fc80003f05270 */
[----:B----4-:R-:W-:Y:S01]  /*1470*/  SHF.R.U32.HI R7, RZ, R8, R5 ;  /* 0x00000008ff077219 */ /* 0x010fe20000011605 */
[----:B------:R-:W-:Y:S01]  /*1480*/  IMAD.U32 R5, RZ, RZ, UR11 ;  /* 0x0000000bff057e24 */ /* 0x000fe2000f8e00ff */
[----:B---3--:R-:W-:-:S04]  /*1490*/  ISETP.NE.AND P1, PT, R9, 0x1, PT ;  /* 0x000000010900780c */ /* 0x008fc80003f25270 */
[----:B------:R-:W-:Y:S02]  /*14a0*/  SEL R5, R5, R6, !P1 ;  /* 0x0000000605057207 */ /* 0x000fe40004800000 */
[----:B------:R-:W-:-:S05]  /*14b0*/  SEL R6, R20, R7, !P0 ;  /* 0x0000000714067207 */ /* 0x000fca0004000000 */
[----:B------:R-:W-:Y:S02]  /*14c0*/  IMAD.IADD R8, R6, 0x1, -R5 ;  /* 0x0000000106087824 */ /* 0x000fe400078e0a05 */
[----:B------:R-:W-:Y:S02]  /*14d0*/  IMAD.IADD R5, R5, 0x1, -R6 ;  /* 0x0000000105057824 */ /* 0x000fe400078e0a06 */
[----:B------:R-:W-:Y:S02]  /*14e0*/  IMAD R8, R8, R9, UR11 ;  /* 0x0000000b08087e24 */ /* 0x000fe4000f8e0209 */
[----:B------:R-:W-:-:S03]  /*14f0*/  IMAD R20, R5, R4, R20 ;  /* 0x0000000405147224 */ /* 0x000fc600078e0214 */
[----:B------:R-:W-:-:S15]  /*1500*/  R2UR UR11, R8 ;  /* 0x00000000080b72ca */ /* 0x000fde00000e0000 */
.L_x_19:
[----:B------:R-:W-:Y:S05]  /*1510*/  BRA.U !UP1, `(.L_x_20) ;  /* 0x00000001090c7547 */ /* 0x000fea000b800000 */
[----:B------:R-:W-:Y:S01]  /*1520*/  UCGABAR_WAIT ;  /* 0x0000000000007dc7 */ /* 0x000fe20008000000 */
[----:B------:R-:W-:Y:S01]  /*1530*/  CCTL.IVALL ;  /* 0x00000000ff00798f */ /* 0x000fe20002000000 */
[----:B------:R-:W-:Y:S05]  /*1540*/  BRA `(.L_x_21) ;  /* 0x0000000000047947 */ /* 0x000fea0003800000 */
.L_x_20:
[----:B------:R-:W-:Y:S06]  /*1550*/  BAR.SYNC.DEFER_BLOCKING 0x0 ;  /* 0x0000000000007b1d */ /* 0x000fec0000010000 */
.L_x_21:
[----:B------:R-:W1:Y:S01]  /*1560*/  LDCU UR5, c[0x0][0x38c] ;  /* 0x00007180ff0577ac */ /* 0x000e620008000800 */
[----:B------:R-:W2:Y:S01]  /*1570*/  S2UR UR37, SR_CgaCtaId ;  /* 0x00000000002579c3 */ /* 0x000ea20000008800 */
[----:B-1----:R-:W-:-:S04]  /*1580*/  UIADD3 UR5, UPT, UPT, UR5, 0x3f, URZ ;  /* 0x0000003f05057890 */ /* 0x002fc8000fffe0ff */
[----:B------:R-:W-:-:S04]  /*1590*/  USHF.R.S32.HI UR4, URZ, 0x1f, UR5 ;  /* 0x0000001fff047899 */ /* 0x000fc80008011405 */
[----:B------:R-:W-:-:S04]  /*15a0*/  ULEA.HI UR4, UR4, UR5, URZ, 0x6 ;  /* 0x0000000504047291 */ /* 0x000fc8000f8f30ff */
[----:B------:R-:W-:Y:S01]  /*15b0*/  USHF.R.S32.HI UR23, URZ, 0x6, UR4 ;  /* 0x00000006ff177899 */ /* 0x000fe20008011404 */
[----:B--2---:R-:W-:Y:S11]  /*15c0*/  BRA.U UP2, `(.L_x_22) ;  /* 0x00000011020c7547 */ /* 0x004ff6000b800000 */
[----:B------:R-:W1:Y:S01]  /*15d0*/  LDC R3, c[0x0][0x370] ;  /* 0x0000dc00ff037b82 */ /* 0x000e620000000800 */
[----:B------:R-:W-:Y:S01]  /*15e0*/  PLOP3.LUT P1, PT, PT, PT, UP5, 0x80, 0x8 ;  /* 0x000000000008781c */ /* 0x000fe20003f2f058 */
[----:B------:R-:W-:Y:S01]  /*15f0*/  UISETP.LT.AND UP0, UPT, UR23, 0x1, UPT ;  /* 0x000000011700788c */ /* 0x000fe2000bf01270 */
[----:B------:R-:W-:Y:S01]  /*1600*/  IMAD.MOV.U32 R16, RZ, RZ, 0x1 ;  /* 0x00000001ff107424 */ /* 0x000fe200078e00ff */
[----:B------:R-:W-:Y:S01]  /*1610*/  USHF.L.U32 UR10, UR37, 0x7, URZ ;  /* 0x00000007250a7899 */ /* 0x000fe200080006ff */
[----:B------:R-:W-:Y:S01]  /*1620*/  PLOP3.LUT P1, PT, P1, PT, PT, 0x8, 0x80 ;  /* 0x000000000080781c */ /* 0x000fe20000f2e170 */
[----:B------:R-:W-:Y:S01]  /*1630*/  USHF.L.U32 UR22, UR37, 0xa, URZ ;  /* 0x0000000a25167899 */ /* 0x000fe200080006ff */
[----:B------:R-:W-:Y:S01]  /*1640*/  CS2R R14, SRZ ;  /* 0x00000000000e7805 */ /* 0x000fe2000001ff00 */
[----:B------:R-:W2:Y:S01]  /*1650*/  S2UR UR4, SR_CgaCtaId ;  /* 0x00000000000479c3 */ /* 0x000ea20000008800 */
[----:B------:R-:W-:Y:S01]  /*1660*/  USHF.L.U32 UR21, UR37, 0x6, URZ ;  /* 0x0000000625157899 */ /* 0x000fe200080006ff */
[----:B------:R-:W-:Y:S01]  /*1670*/  IMAD.MOV.U32 R13, RZ, RZ, RZ ;  /* 0x000000ffff0d7224 */ /* 0x000fe200078e00ff */
[----:B------:R-:W-:Y:S01]  /*1680*/  USHF.L.U32 UR15, UR37, 0xb, URZ ;  /* 0x0000000b250f7899 */ /* 0x000fe200080006ff */
[----:B------:R-:W-:Y:S01]  /*1690*/  IMAD.MOV.U32 R12, RZ, RZ, 0x1 ;  /* 0x00000001ff0c7424 */ /* 0x000fe200078e00ff */
[----:B------:R-:W4:Y:S03]  /*16a0*/  LDCU.64 UR30, c[0x0][0x348] ;  /* 0x00006900ff1e77ac */ /* 0x000f260008000a00 */
[----:B------:R-:W1:Y:S01]  /*16b0*/  LDC R0, c[0x0][0x374] ;  /* 0x0000dd00ff007b82 */ /* 0x000e620000000800 */
[----:B------:R-:W-:-:S02]  /*16c0*/  USEL UR23, UR23, 0x1, !UP0 ;  /* 0x0000000117177887 */ /* 0x000fc4000c000000 */
[----:B------:R-:W-:Y:S02]  /*16d0*/  ULOP3.LUT UR22, UR22, 0x400, URZ, 0xc0, !UPT ;  /* 0x0000040016167892 */ /* 0x000fe4000f8ec0ff */
[----:B------:R-:W-:Y:S02]  /*16e0*/  ULOP3.LUT UR21, UR21, 0x40, URZ, 0xc0, !UPT ;  /* 0x0000004015157892 */ /* 0x000fe4000f8ec0ff */
[----:B------:R-:W-:Y:S02]  /*16f0*/  ULOP3.LUT UR15, UR15, 0x800, URZ, 0xc0, !UPT ;  /* 0x000008000f0f7892 */ /* 0x000fe4000f8ec0ff */
[----:B------:R-:W-:Y:S01]  /*1700*/  ULOP3.LUT UR10, UR10, 0x80, URZ, 0xc0, !UPT ;  /* 0x000000800a0a7892 */ /* 0x000fe2000f8ec0ff */
[----:B------:R-:W-:Y:S01]  /*1710*/  UMOV UR14, URZ ;  /* 0x000000ff000e7c82 */ /* 0x000fe20008000000 */
[----:B------:R-:W-:-:S10]  /*1720*/  UMOV UR6, 0x400 ;  /* 0x0000040000067882 */ /* 0x000fd40000000000 */
.L_x_33:
[----:B------:R-:W-:-:S03]  /*1730*/  UISETP.NE.AND UP0, UPT, UR37, URZ, UPT ;  /* 0x000000ff2500728c */ /* 0x000fc6000bf05270 */
[----:B--2---:R-:W-:Y:S02]  /*1740*/  UMOV UR37, UR4 ;  /* 0x0000000400257c82 */ /* 0x004fe40008000000 */
[----:B------:R-:W-:-:S04]  /*1750*/  ULEA UR5, UR37, UR6, 0x18 ;  /* 0x0000000625057291 */ /* 0x000fc8000f8ec0ff */
[----:B------:R-:W-:Y:S08]  /*1760*/  BRA.U UP0, `(.L_x_23) ;  /* 0x0000000100347547 */ /* 0x000ff0000b800000 */
[----:B------:R-:W2:Y:S01]  /*1770*/  S2R R4, SR_CgaCtaId ;  /* 0x0000000000047919 */ /* 0x000ea20000008800 */
[----:B------:R-:W-:-:S04]  /*1780*/  MOV R5, 0x400 ;  /* 0x0000040000057802 */ /* 0x000fc80000000f00 */
[----:B--2---:R-:W-:Y:S02]  /*1790*/  LEA R4, R4, R5, 0x18 ;  /* 0x0000000504047211 */ /* 0x004fe400078ec0ff */
[----:B------:R-:W-:-:S03]  /*17a0*/  SHF.L.U32 R5, R12, 0x1f, RZ ;  /* 0x0000001f0c057819 */ /* 0x000fc600000006ff */
[----:B------:R-:W-:-:S04]  /*17b0*/  IMAD R4, R13, 0x8, R4 ;  /* 0x000000080d047824 */ /* 0x000fc800078e0204 */
[----:B------:R-:W2:Y:S02]  /*17c0*/  SYNCS.PHASECHK.TRANS64.TRYWAIT P0, [R4+URZ+0x100], R5 ;  /* 0x00010005040075a7 */ /* 0x000ea400080011ff */
[----:B--2---:R-:W-:Y:S05]  /*17d0*/  @!P0 BRA `(.L_x_24) ;  /* 0x0000008000588947 */ /* 0x004fea0003800000 */
.L_x_130:
[----:B------:R1:W-:Y:S01]  /*17e0*/  SYNCS.ARRIVE.TRANS64.A1T0 RZ, [R4+URZ+0xf0], RZ ;  /* 0x0000f0ff04ff79a7 */ /* 0x0003e200081000ff */
[----:B------:R-:W-:-:S05]  /*17f0*/  VIADD R13, R13, 0x1 ;  /* 0x000000010d0d7836 */ /* 0x000fca0000000000 */
[----:B------:R-:W-:-:S04]  /*1800*/  ISETP.NE.AND P0, PT, R13, 0x2, PT ;  /* 0x000000020d00780c */ /* 0x000fc80003f05270 */
[----:B--2---:R-:W-:Y:S02]  /*1810*/  SEL R5, RZ, 0x1, P0 ;  /* 0x00000001ff057807 */ /* 0x004fe40000000000 */
[----:B------:R-:W-:Y:S02]  /*1820*/  SEL R13, R13, RZ, P0 ;  /* 0x000000ff0d0d7207 */ /* 0x000fe40000000000 */
[----:B------:R-:W-:-:S07]  /*1830*/  LOP3.LUT R12, R12, R5, RZ, 0x3c, !PT ;  /* 0x000000050c0c7212 */ /* 0x000fce00078e3cff */
.L_x_23:
[----:B------:R-:W-:Y:S01]  /*1840*/  ULEA UR7, UR14, UR5, 0x3 ;  /* 0x000000050e077291 */ /* 0x000fe2000f8e18ff */
[----:B-1----:R-:W-:-:S08]  /*1850*/  SHF.L.U32 R4, R16, 0x1f, RZ ;  /* 0x0000001f10047819 */ /* 0x002fd000000006ff */
[----:B------:R1:W2:Y:S02]  /*1860*/  SYNCS.PHASECHK.TRANS64.TRYWAIT P0, [UR7+0x30], R4 ;  /* 0x00003004ff0075a7 */ /* 0x0002a40008001107 */
[----:B------:R-:W3:Y:S02]  /*1870*/  LDCU UR7, c[0x0][0x38c] ;  /* 0x00007180ff0777ac */ /* 0x000ee40008000800 */
[----:B---3--:R-:W-:-:S09]  /*1880*/  UISETP.GE.AND UP0, UPT, UR7, 0x1, UPT ;  /* 0x000000010700788c */ /* 0x008fd2000bf06270 */
[----:B-1----:R-:W-:Y:S05]  /*1890*/  BRA.U !UP0, `(.L_x_25) ;  /* 0x0000000108ec7547 */ /* 0x002fea000b800000 */
[----:B------:R-:W-:Y:S01]  /*18a0*/  R2UR UR19, R20 ;  /* 0x00000000141372ca */ /* 0x000fe200000e0000 */
[----:B----4-:R-:W-:Y:S02]  /*18b0*/  UIADD3 UR28, UP2, UPT, UR30, 0x80, URZ ;  /* 0x000000801e1c7890 */ /* 0x010fe4000ff5e0ff */
[----:B------:R-:W-:Y:S02]  /*18c0*/  UIADD3 UR26, UP1, UPT, UR30, 0x280, URZ ;  /* 0x000002801e1a7890 */ /* 0x000fe4000ff3e0ff */
[----:B------:R-:W-:Y:S02]  /*18d0*/  UIADD3 UR24, UP0, UPT, UR30, 0x180, URZ ;  /* 0x000001801e187890 */ /* 0x000fe4000ff1e0ff */
[----:B------:R-:W-:Y:S02]  /*18e0*/  ULEA UR35, UR11, UR21, 0x7 ;  /* 0x000000150b237291 */ /* 0x000fe4000f8e38ff */
[----:B------:R-:W-:Y:S02]  /*18f0*/  UIADD3.X UR29, UPT, UPT, URZ, UR31, URZ, UP2, !UPT ;  /* 0x0000001fff1d7290 */ /* 0x000fe400097fe4ff */
[----:B------:R-:W-:-:S02]  /*1900*/  UIADD3.X UR27, UPT, UPT, URZ, UR31, URZ, UP1, !UPT ;  /* 0x0000001fff1b7290 */ /* 0x000fc40008ffe4ff */
[----:B------:R-:W-:Y:S02]  /*1910*/  UIADD3.X UR25, UPT, UPT, URZ, UR31, URZ, UP0, !UPT ;  /* 0x0000001fff197290 */ /* 0x000fe400087fe4ff */
[----:B------:R-:W-:Y:S01]  /*1920*/  USHF.L.U32 UR19, UR19, 0x7, URZ ;  /* 0x0000000713137899 */ /* 0x000fe200080006ff */
[----:B------:R-:W-:Y:S01]  /*1930*/  UMOV UR7, URZ ;  /* 0x000000ff00077c82 */ /* 0x000fe20008000000 */
[----:B------:R-:W-:Y:S01]  /*1940*/  UMOV UR13, UR14 ;  /* 0x0000000e000d7c82 */ /* 0x000fe20008000000 */
[----:B------:R-:W-:-:S09]  /*1950*/  UMOV UR12, URZ ;  /* 0x000000ff000c7c82 */ /* 0x000fd20008000000 */
.L_x_29:
[----:B-1----:R-:W-:Y:S01]  /*1960*/  ULEA UR33, UR13, UR5, 0x3 ;  /* 0x000000050d217291 */ /* 0x002fe2000f8e18ff */
[----:B--2---:R-:W-:Y:S11]  /*1970*/  @P0 BRA `(.L_x_26) ;  /* 0x00000000000c0947 */ /* 0x004ff60003800000 */
[----:B------:R-:W-:-:S04]  /*1980*/  SHF.L.U32 R5, R16, 0x1f, RZ ;  /* 0x0000001f10057819 */ /* 0x000fc800000006ff */
[----:B------:R-:W1:Y:S02]  /*1990*/  SYNCS.PHASECHK.TRANS64.TRYWAIT P0, [UR33+0x30], R5 ;  /* 0x00003005ff0075a7 */ /* 0x000e640008001121 */
[----:B-1----:R-:W-:Y:S05]  /*19a0*/  @!P0 BRA `(.L_x_27) ;  /* 0x0000007c00f88947 */ /* 0x002fea0003800000 */
.L_x_26:
[----:B------:R-:W-:Y:S01]  /*19b0*/  UIADD3 UR14, UPT, UPT, UR13, 0x1, URZ ;  /* 0x000000010d0e7890 */ /* 0x000fe2000fffe0ff */
[----:B-1----:R-:W-:Y:S01]  /*19c0*/  @!P4 IMAD.MOV.U32 R5, RZ, RZ, 0x6800 ;  /* 0x00006800ff05c424 */ /* 0x002fe200078e00ff */
[----:B------:R-:W-:Y:S02]  /*19d0*/  ULOP3.LUT UR9, UR7, 0x1, URZ, 0xc0, !UPT ;  /* 0x0000000107097892 */ /* 0x000fe4000f8ec0ff */
[----:B------:R-:W-:Y:S02]  /*19e0*/  UISETP.NE.AND UP0, UPT, UR14, 0x6, UPT ;  /* 0x000000060e00788c */ /* 0x000fe4000bf05270 */
[----:B------:R-:W-:Y:S02]  /*19f0*/  ULEA UR32, UR13, UR15, 0xc ;  /* 0x0000000f0d207291 */ /* 0x000fe4000f8e60ff */
[----:B------:R-:W-:Y:S01]  /*1a00*/  USEL UR16, URZ, 0x1, UP0 ;  /* 0x00000001ff107887 */ /* 0x000fe20008000000 */
[----:B------:R-:W-:Y:S01]  /*1a10*/  @!P4 ISETP.NE.AND P0, PT, RZ, UR9, PT ;  /* 0x00000009ff00cc0c */ /* 0x000fe2000bf05270 */
[----:B------:R-:W-:-:S02]  /*1a20*/  USEL UR14, UR14, URZ, UP0 ;  /* 0x000000ff0e0e7287 */ /* 0x000fc40008000000 */
[----:B------:R-:W-:Y:S01]  /*1a30*/  ULEA UR32, UR32, UR5, 0x1 ;  /* 0x0000000520207291 */ /* 0x000fe2000f8e08ff */
[----:B------:R-:W-:Y:S01]  /*1a40*/  @!P4 SEL R5, R5, 0x6000, !P0 ;  /* 0x000060000505c807 */ /* 0x000fe20004000000 */
[----:B------:R-:W-:Y:S01]  /*1a50*/  ULEA UR8, UR14, UR5, 0x3 ;  /* 0x000000050e087291 */ /* 0x000fe2000f8e18ff */
[----:B------:R-:W-:Y:S01]  /*1a60*/  LOP3.LUT R16, R16, UR16, RZ, 0x3c, !PT ;  /* 0x0000001010107c12 */ /* 0x000fe2000f8e3cff */
[----:B------:R-:W-:Y:S01]  /*1a70*/  ULEA UR16, UR13, UR5, 0xe ;  /* 0x000000050d107291 */ /* 0x000fe2000f8e70ff */
[----:B------:R1:W-:Y:S01]  /*1a80*/  @!P4 SYNCS.ARRIVE.TRANS64 RZ, [UR33], R5 ;  /* 0x00000005ffffc9a7 */ /* 0x0003e20008000021 */
[----:B------:R-:W-:Y:S01]  /*1a90*/  USHF.L.U32 UR34, UR7, 0x5, URZ ;  /* 0x0000000507227899 */ /* 0x000fe200080006ff */
[----:B------:R-:W-:Y:S01]  /*1aa0*/  SHF.L.U32 R4, R16, 0x1f, RZ ;  /* 0x0000001f10047819 */ /* 0x000fe200000006ff */
[----:B------:R-:W-:Y:S02]  /*1ab0*/  UIADD3 UR32, UPT, UPT, UR32, 0x10400, URZ ;  /* 0x0001040020207890 */ /* 0x000fe4000fffe0ff */
[----:B------:R-:W-:-:S02]  /*1ac0*/  USHF.L.U32 UR18, UR7, 0x6, URZ ;  /* 0x0000000607127899 */ /* 0x000fc400080006ff */
[----:B------:R-:W-:Y:S01]  /*1ad0*/  UIADD3 UR16, UPT, UPT, UR16, 0x1c400, URZ ;  /* 0x0001c40010107890 */ /* 0x000fe2000fffe0ff */
[----:B------:R-:W-:Y:S01]  /*1ae0*/  UMOV UR38, 0x0 ;  /* 0x0000000000267882 */ /* 0x000fe20000000000 */
[----:B------:R-:W-:Y:S01]  /*1af0*/  UMOV UR39, 0x10000000 ;  /* 0x1000000000277882 */ /* 0x000fe20000000000 */
[----:B------:R-:W-:Y:S01]  /*1b00*/  UMOV UR17, UR33 ;  /* 0x0000002100117c82 */ /* 0x000fe20008000000 */
[----:B------:R-:W-:Y:S01]  /*1b10*/  UMOV UR20, UR36 ;  /* 0x0000002400147c82 */ /* 0x000fe20008000000 */
[----:B------:R-:W-:Y:S01]  /*1b20*/  UISETP.NE.AND UP0, UPT, UR9, URZ, UPT ;  /* 0x000000ff0900728c */ /* 0x000fe2000bf05270 */
[----:B------:R1:W2:Y:S01]  /*1b30*/  SYNCS.PHASECHK.TRANS64.TRYWAIT P0, [UR8+0x30], R4 ;  /* 0x00003004ff0075a7 */ /* 0x0002a20008001108 */
[----:B------:R-:W-:Y:S02]  /*1b40*/  UMOV UR8, 0x30000 ;  /* 0x0003000000087882 */ /* 0x000fe40000000000 */
[----:B------:R1:W-:Y:S01]  /*1b50*/  UTMALDG.3D.MULTICAST [UR32], [UR28], UR8, desc[UR38] ;  /* 0x000026201c0073b4 */ /* 0x0003e20008011808 */
[----:B------:R1:W-:Y:S04]  /*1b60*/  UTMALDG.3D [UR16], [UR26], desc[UR38] ;  /* 0x000026101a0075b4 */ /* 0x0003e80008011000 */
[----:B------:R-:W-:Y:S05]  /*1b70*/  BRA.U UP0, `(.L_x_28) ;  /* 0x0000000100247547 */ /* 0x000fea000b800000 */
[----:B-1----:R-:W-:Y:S01]  /*1b80*/  ULEA UR8, UR13, UR22, 0xb ;  /* 0x000000160d087291 */ /* 0x002fe2000f8e58ff */
[----:B------:R-:W-:Y:S01]  /*1b90*/  UMOV UR16, 0x30000 ;  /* 0x0003000000107882 */ /* 0x000fe20000000000 */
[----:B------:R-:W-:Y:S02]  /*1ba0*/  UMOV UR38, 0x0 ;  /* 0x0000000000267882 */ /* 0x000fe40000000000 */
[----:B------:R-:W-:Y:S01]  /*1bb0*/  UIADD3 UR8, UPT, UPT, UR5, 0x34400, UR8 ;  /* 0x0003440005087890 */ /* 0x000fe2000fffe008 */
[----:B------:R-:W-:Y:S01]  /*1bc0*/  UMOV UR39, 0x10000000 ;  /* 0x1000000000277882 */ /* 0x000fe20000000000 */
[----:B------:R-:W-:Y:S01]  /*1bd0*/  UMOV UR9, UR33 ;  /* 0x0000002100097c82 */ /* 0x000fe20008000000 */
[----:B------:R-:W-:-:S06]  /*1be0*/  UMOV UR13, UR36 ;  /* 0x00000024000d7c82 */ /* 0x000fcc0008000000 */
[----:B------:R1:W-:Y:S02]  /*1bf0*/  UTMALDG.4D.MULTICAST [UR8], [UR24], UR16, desc[UR38] ;  /* 0x00002608180073b4 */ /* 0x0003e40008019810 */
[----:B-1----:R-:W-:-:S12]  /*1c00*/  UIADD3 UR12, UPT, UPT, UR12, 0x1, URZ ;  /* 0x000000010c0c7890 */ /* 0x002fd8000fffe0ff */
.L_x_28:
[----:B------:R-:W-:Y:S01]  /*1c10*/  UIADD3 UR7, UPT, UPT, UR7, 0x1, URZ ;  /* 0x0000000107077890 */ /* 0x000fe2000fffe0ff */
[----:B------:R-:W-:-:S03]  /*1c20*/  UMOV UR13, UR14 ;  /* 0x0000000e000d7c82 */ /* 0x000fc60008000000 */
[----:B------:R-:W-:-:S09]  /*1c30*/  UISETP.NE.AND UP0, UPT, UR7, UR23, UPT ;  /* 0x000000170700728c */ /* 0x000fd2000bf05270 */
[----:B------:R-:W-:Y:S05]  /*1c40*/  BRA.U UP0, `(.L_x_29) ;  /* 0xfffffffd00447547 */ /* 0x000fea000b83ffff */
.L_x_25:
[----:B------:R-:W-:Y:S01]  /*1c50*/  LEA R8, R15, UR5, 0x3 ;  /* 0x000000050f087c11 */ /* 0x000fe2000f8e18ff */
[----:B------:R-:W-:Y:S01]  /*1c60*/  @!P1 SYNCS.ARRIVE.TRANS64.A1T0 RZ, [UR5+0xa8], RZ ;  /* 0x0000a8ffffff99a7 */ /* 0x000fe20008100005 */
[----:B-1----:R-:W-:Y:S01]  /*1c70*/  SHF.L.U32 R5, R14, 0x1f, RZ ;  /* 0x0000001f0e057819 */ /* 0x002fe200000006ff */
[----:B------:R-:W-:-:S03]  /*1c80*/  NOP ;  /* 0x0000000000007918 */ /* 0x000fc60000000000 */
[----:B--2---:R-:W1:Y:S01]  /*1c90*/  SYNCS.PHASECHK.TRANS64.TRYWAIT P0, [R8+URZ+0xb0], R5 ;  /* 0x0000b005080075a7 */ /* 0x004e6200080011ff */
[----:B------:R-:W-:Y:S01]  /*1ca0*/  LEA R4, R15, UR5, 0x4 ;  /* 0x000000050f047c11 */ /* 0x000fe2000f8e20ff */
[----:B-1----:R-:W-:Y:S06]  /*1cb0*/  @!P0 BRA `(.L_x_30) ;  /* 0x0000007c004c8947 */ /* 0x002fec0003800000 */
.L_x_132:
[----:B-1----:R-:W1:Y:S01]  /*1cc0*/  LDS.128 R4, [R4+0x120] ;  /* 0x0001200004047984 */ /* 0x002e620000000c00 */
[----:B------:R-:W-:Y:S01]  /*1cd0*/  ISETP.GE.AND P0, PT, R2, 0x1, PT ;  /* 0x000000010200780c */ /* 0x000fe20003f06270 */
[----:B------:R-:W-:Y:S01]  /*1ce0*/  VIADD R8, R8, 0xc0 ;  /* 0x000000c008087836 */ /* 0x000fe20000000000 */
[----:B------:R-:W-:Y:S01]  /*1cf0*/  @!PT LDS RZ, [RZ] ;  /* 0x00000000fffff984 */ /* 0x000fe20000000800 */
[----:B------:R-:W-:Y:S01]  /*1d00*/  @!PT LDS RZ, [RZ] ;  /* 0x00000000fffff984 */ /* 0x000fe20000000800 */
[----:B------:R-:W-:Y:S01]  /*1d10*/  @!PT LDS RZ, [RZ] ;  /* 0x00000000fffff984 */ /* 0x000fe20000000800 */
[----:B------:R-:W-:Y:S01]  /*1d20*/  @!PT LDS RZ, [RZ] ;  /* 0x00000000fffff984 */ /* 0x000fe20000000800 */
[----:B------:R2:W-:Y:S06]  /*1d30*/  MEMBAR.ALL.CTA ;  /* 0x0000000000007992 */ /* 0x0005ec0000008000 */
[----:B--2---:R-:W2:Y:S01]  /*1d40*/  FENCE.VIEW.ASYNC.S ;  /* 0x00000000000073c6 */ /* 0x004ea20000000000 */
[----:B------:R-:W-:-:S04]  /*1d50*/  PRMT R8, RZ, 0x654, R8 ;  /* 0x00000654ff087816 */ /* 0x000fc80000000008 */
[----:B--2---:R2:W-:Y:S01]  /*1d60*/  SYNCS.ARRIVE.TRANS64.RED.A1T0 RZ, [R8+URZ], RZ ;  /* 0x000000ff08ff79a7 */ /* 0x0045e200081004ff */
[----:B-1----:R-:W-:-:S13]  /*1d70*/  LOP3.LUT P2, RZ, R6, 0x1, RZ, 0xc0, !PT ;  /* 0x0000000106ff7812 */ /* 0x002fda000784c0ff */
[----:B------:R-:W-:Y:S01]  /*1d80*/  @P2 SHF.R.U32.HI R9, RZ, 0x10, R5 ;  /* 0x00000010ff092819 */ /* 0x000fe20000011605 */
[----:B------:R-:W-:Y:S01]  /*1d90*/  VOTEU.ANY UP0, P2 ;  /* 0x0000000000ff7886 */ /* 0x000fe20001000100 */
[----:B------:R-:W-:Y:S02]  /*1da0*/  @P2 MOV R11, R4 ;  /* 0x00000004000b2202 */ /* 0x000fe40000000f00 */
[----:B------:R-:W-:Y:S02]  /*1db0*/  @P2 R2UR.BROADCAST UR7, R9 ;  /* 0x00000000090722ca */ /* 0x000fe400008e0000 */
[----:B------:R-:W-:-:S11]  /*1dc0*/  @P2 LOP3.LUT R10, R5, 0xffff, RZ, 0xc0, !PT ;  /* 0x0000ffff050a2812 */ /* 0x000fd600078ec0ff */
[----:B------:R-:W-:Y:S01]  /*1dd0*/  @UP0 UMOV UR36, UR7 ;  /* 0x0000000700240c82 */ /* 0x000fe20008000000 */
[----:B--2---:R-:W-:Y:S05]  /*1de0*/  @!P0 BRA `(.L_x_31) ;  /* 0x0000000000b88947 */ /* 0x004fea0003800000 */
[----:B------:R-:W1:Y:S01]  /*1df0*/  LDC.64 R6, c[0x0][0xd18] ;  /* 0x00034600ff067b82 */ /* 0x000e620000000a00 */
[----:B------:R-:W-:-:S07]  /*1e00*/  ISETP.NE.AND P3, PT, R2, 0x1, PT ;  /* 0x000000010200780c */ /* 0x000fce0003f65270 */
[----:B------:R-:W2:Y:S08]  /*1e10*/  LDC.64 R8, c[0x0][0xd10] ;  /* 0x00034400ff087b82 */ /* 0x000eb00000000a00 */
[----:B------:R-:W3:Y:S08]  /*1e20*/  LDC R17, c[0x0][0xd20] ;  /* 0x00034800ff117b82 */ /* 0x000ef00000000800 */
[----:B------:R-:W4:Y:S01]  /*1e30*/  LDC R18, c[0x0][0xd0c] ;  /* 0x00034300ff127b82 */ /* 0x000f220000000800 */
[----:B-1----:R-:W-:Y:S01]  /*1e40*/  IMAD.HI.U32 R22, R0, R7, RZ ;  /* 0x0000000700167227 */ /* 0x002fe200078e00ff */
[----:B------:R-:W-:-:S06]  /*1e50*/  ISETP.NE.AND P0, PT, R6, 0x1, PT ;  /* 0x000000010600780c */ /* 0x000fcc0003f05270 */
[----:B------:R-:W1:Y:S01]  /*1e60*/  LDC.64 R4, c[0x0][0xd28] ;  /* 0x00034a00ff047b82 */ /* 0x000e620000000a00 */
[----:B--2---:R-:W-:-:S04]  /*1e70*/  IMAD.HI.U32 R20, R3, R8, RZ ;  /* 0x0000000803147227 */ /* 0x004fc800078e00ff */
[----:B------:R-:W-:Y:S01]  /*1e80*/  IMAD.HI.U32 R24, R11, R8, RZ ;  /* 0x000000080b187227 */ /* 0x000fe200078e00ff */
[----:B------:R-:W-:Y:S02]  /*1e90*/  SHF.R.U32.HI R20, RZ, R9, R20 ;  /* 0x00000009ff147219 */ /* 0x000fe40000011614 */
[----:B---3--:R-:W-:Y:S01]  /*1ea0*/  SHF.R.U32.HI R19, RZ, R17, R22 ;  /* 0x00000011ff137219 */ /* 0x008fe20000011616 */
[----:B------:R-:W-:Y:S01]  /*1eb0*/  IMAD.HI.U32 R22, R10, R7, RZ ;  /* 0x000000070a167227 */ /* 0x000fe200078e00ff */
[----:B------:R-:W-:Y:S02]  /*1ec0*/  SHF.R.U32.HI R24, RZ, R9, R24 ;  /* 0x00000009ff187219 */ /* 0x000fe40000011618 */
[----:B------:R-:W-:Y:S02]  /*1ed0*/  SEL R19, R0, R19, !P0 ;  /* 0x0000001300137207 */ /* 0x000fe40004000000 */
[----:B------:R-:W-:Y:S02]  /*1ee0*/  SHF.R.U32.HI R17, RZ, R17, R22 ;  /* 0x00000011ff117219 */ /* 0x000fe40000011616 */
[----:B----4-:R-:W-:-:S02]  /*1ef0*/  ISETP.NE.AND P1, PT, R18, 0x1, PT ;  /* 0x000000011200780c */ /* 0x010fc40003f25270 */
[----:B------:R-:W-:Y:S02]  /*1f00*/  SEL R17, R10, R17, !P0 ;  /* 0x000000110a117207 */ /* 0x000fe40004000000 */
[----:B------:R-:W-:Y:S02]  /*1f10*/  SEL R21, R3, R20, !P1 ;  /* 0x0000001403157207 */ /* 0x000fe40004800000 */
[----:B------:R-:W-:Y:S01]  /*1f20*/  SEL R7, R11, R24, !P1 ;  /* 0x000000180b077207 */ /* 0x000fe20004800000 */
[----:B-1----:R-:W-:Y:S01]  /*1f30*/  IMAD.HI.U32 R20, R19, R4, RZ ;  /* 0x0000000413147227 */ /* 0x002fe200078e00ff */
[----:B------:R-:W-:-:S03]  /*1f40*/  IADD3 R9, PT, PT, -R17, RZ, RZ ;  /* 0x000000ff11097210 */ /* 0x000fc60007ffe1ff */
[----:B------:R-:W-:Y:S01]  /*1f50*/  IMAD.HI.U32 R8, R21, R4, RZ ;  /* 0x0000000415087227 */ /* 0x000fe200078e00ff */
[----:B------:R-:W-:-:S03]  /*1f60*/  @P3 SHF.R.U32.HI R19, RZ, R5, R20 ;  /* 0x00000005ff133219 */ /* 0x000fc60000011614 */
[----:B------:R-:W-:Y:S01]  /*1f70*/  IMAD R9, R6, R9, R10 ;  /* 0x0000000906097224 */ /* 0x000fe200078e020a */
        /* <DEDUP_REMOVED lines=12> */
[----:B------:R-:W-:-:S05]  /*2040*/  @!P0 SEL R5, R7, R20, !P3 ;  /* 0x0000001407058207 */ /* 0x000fca0005800000 */
[--C-:B------:R-:W-:Y:S02]  /*2050*/  @!P0 IMAD.IADD R8, R8, 0x1, -R5.reuse ;  /* 0x0000000108088824 */ /* 0x100fe400078e0a05 */
[----:B------:R-:W-:Y:S01]  /*2060*/  @!P0 IMAD R5, R4, R21, R5 ;  /* 0x0000001504058224 */ /* 0x000fe200078e0205 */
[----:B------:R-:W-:Y:S01]  /*2070*/  IADD3 R4, PT, PT, -R7, RZ, RZ ;  /* 0x000000ff07047210 */ /* 0x000fe20007ffe1ff */
[----:B------:R-:W-:Y:S02]  /*2080*/  @!P0 IMAD R17, R2, R8, R7 ;  /* 0x0000000802118224 */ /* 0x000fe400078e0207 */
[----:B------:R-:W-:Y:S02]  /*2090*/  @!P0 IMAD.MOV.U32 R7, RZ, RZ, R5 ;  /* 0x000000ffff078224 */ /* 0x000fe400078e0005 */
[----:B------:R-:W-:Y:S02]  /*20a0*/  IMAD R4, R18, R4, R11 ;  /* 0x0000000412047224 */ /* 0x000fe400078e020b */
[----:B------:R-:W-:-:S02]  /*20b0*/  IMAD R10, R17, R6, R9 ;  /* 0x00000006110a7224 */ /* 0x000fc400078e0209 */
[----:B------:R-:W-:Y:S02]  /*20c0*/  IMAD R11, R7, R18, R4 ;  /* 0x00000012070b7224 */ /* 0x000fe400078e0204 */
.L_x_31:
[----:B------:R-:W1:Y:S02]  /*20d0*/  LDCU UR7, c[0x0][0xd30] ;  /* 0x0001a600ff0777ac */ /* 0x000e640008000800 */
[----:B-1----:R-:W-:-:S09]  /*20e0*/  UISETP.NE.AND UP0, UPT, UR7, 0x1, UPT ;  /* 0x000000010700788c */ /* 0x002fd2000bf05270 */
[----:B------:R-:W-:Y:S05]  /*20f0*/  BRA.U UP0, `(.L_x_32) ;  /* 0x0000000100407547 */ /* 0x000fea000b800000 */
[----:B------:R-:W1:Y:S08]  /*2100*/  LDC.64 R6, c[0x0][0xd10] ;  /* 0x00034400ff067b82 */ /* 0x000e700000000a00 */
[----:B------:R-:W2:Y:S08]  /*2110*/  LDC.64 R4, c[0x0][0xd18] ;  /* 0x00034600ff047b82 */ /* 0x000eb00000000a00 */
[----:B------:R-:W3:Y:S08]  /*2120*/  LDC R8, c[0x0][0xd20] ;  /* 0x00034800ff087b82 */ /* 0x000ef00000000800 */
[----:B------:R-:W4:Y:S01]  /*2130*/  LDC R18, c[0x0][0xd0c] ;  /* 0x00034300ff127b82 */ /* 0x000f220000000800 */
[----:B-1----:R-:W-:-:S05]  /*2140*/  IMAD.HI.U32 R6, R11, R6, RZ ;  /* 0x000000060b067227 */ /* 0x002fca00078e00ff */
[----:B------:R-:W-:Y:S01]  /*2150*/  SHF.R.U32.HI R6, RZ, R7, R6 ;  /* 0x00000007ff067219 */ /* 0x000fe20000011606 */
[----:B--2---:R-:W-:Y:S01]  /*2160*/  IMAD.HI.U32 R5, R10, R5, RZ ;  /* 0x000000050a057227 */ /* 0x004fe200078e00ff */
[----:B------:R-:W-:-:S04]  /*2170*/  ISETP.NE.AND P0, PT, R4, 0x1, PT ;  /* 0x000000010400780c */ /* 0x000fc80003f05270 */
[----:B---3--:R-:W-:-:S04]  /*2180*/  SHF.R.U32.HI R5, RZ, R8, R5 ;  /* 0x00000008ff057219 */ /* 0x008fc80000011605 */
[----:B------:R-:W-:Y:S02]  /*2190*/  SEL R5, R10, R5, !P0 ;  /* 0x000000050a057207 */ /* 0x000fe40004000000 */
[----:B----4-:R-:W-:-:S04]  /*21a0*/  ISETP.NE.AND P1, PT, R18, 0x1, PT ;  /* 0x000000011200780c */ /* 0x010fc80003f25270 */
[----:B------:R-:W-:-:S05]  /*21b0*/  SEL R6, R11, R6, !P1 ;  /* 0x000000060b067207 */ /* 0x000fca0004800000 */
[----:B------:R-:W-:Y:S02]  /*21c0*/  IMAD.IADD R7, R5, 0x1, -R6 ;  /* 0x0000000105077824 */ /* 0x000fe400078e0a06 */
[----:B------:R-:W-:Y:S02]  /*21d0*/  IMAD.IADD R5, R6, 0x1, -R5 ;  /* 0x0000000106057824 */ /* 0x000fe400078e0a05 */
[----:B------:R-:W-:Y:S02]  /*21e0*/  IMAD R11, R7, R18, R11 ;  /* 0x00000012070b7224 */ /* 0x000fe400078e020b */
[----:B------:R-:W-:-:S07]  /*21f0*/  IMAD R10, R5, R4, R10 ;  /* 0x00000004050a7224 */ /* 0x000fce00078e020a */
.L_x_32:
[----:B------:R-:W-:Y:S01]  /*2200*/  VIADD R15, R15, 0x1 ;  /* 0x000000010f0f7836 */ /* 0x000fe20000000000 */
[----:B------:R-:W-:Y:S01]  /*2210*/  PLOP3.LUT P1, PT, PT, PT, PT, 0x80, 0x8 ;  /* 0x000000000008781c */ /* 0x000fe20003f2f070 */
[----:B------:R-:W-:Y:S02]  /*2220*/  IMAD.IADD R4, R11, 0x1, R92 ;  /* 0x000000010b047824 */ /* 0x000fe400078e025c */
[----:B------:R-:W-:Y:S01]  /*2230*/  IMAD.IADD R20, R10, 0x1, R81 ;  /* 0x000000010a147824 */ /* 0x000fe200078e0251 */
[C---:B------:R-:W-:Y:S02]  /*2240*/  ISETP.NE.AND P0, PT, R15.reuse, 0x2, PT ;  /* 0x000000020f00780c */ /* 0x040fe40003f05270 */
[----:B------:R-:W-:Y:S02]  /*2250*/  R2UR UR11, R4 ;  /* 0x00000000040b72ca */ /* 0x000fe400000e0000 */
[----:B------:R-:W-:Y:S02]  /*2260*/  SEL R5, RZ, 0x1, P0 ;  /* 0x00000001ff057807 */ /* 0x000fe40000000000 */
[----:B------:R-:W-:-:S02]  /*2270*/  SEL R15, R15, RZ, P0 ;  /* 0x000000ff0f0f7207 */ /* 0x000fc40000000000 */
[----:B------:R-:W-:Y:S01]  /*2280*/  LOP3.LUT R14, R14, R5, RZ, 0x3c, !PT ;  /* 0x000000050e0e7212 */ /* 0x000fe200078e3cff */
[----:B------:R-:W-:Y:S08]  /*2290*/  @P2 BRA `(.L_x_33) ;  /* 0xfffffff400242947 */ /* 0x000ff0000383ffff */
[----:B------:R-:W-:Y:S01]  /*22a0*/  UIADD3 UR5, UPT, UPT, UR5, 0x30, URZ ;  /* 0x0000003005057890 */ /* 0x000fe2000fffe0ff */
[----:B------:R-:W-:-:S03]  /*22b0*/  SHF.L.U32 R3, R16, 0x1f, RZ ;  /* 0x0000001f10037819 */ /* 0x000fc600000006ff */
[----:B------:R-:W-:-:S09]  /*22c0*/  ULEA UR4, UR14, UR5, 0x3 ;  /* 0x000000050e047291 */ /* 0x000fd2000f8e18ff */
[----:B------:R-:W1:Y:S02]  /*22d0*/  SYNCS.PHASECHK.TRANS64.TRYWAIT P0, [UR4], R3 ;  /* 0x00000003ff0075a7 */ /* 0x000e640008001104 */
[----:B-1----:R-:W-:Y:S05]  /*22e0*/  @!P0 BRA `(.L_x_34) ;  /* 0x0000007400d48947 */ /* 0x002fea0003800000 */
.L_x_134:
[----:B------:R-:W-:-:S04]  /*22f0*/  UIADD3 UR6, UPT, UPT, UR14, 0x1, URZ ;  /* 0x000000010e067890 */ /* 0x000fc8000fffe0ff */
[----:B------:R-:W-:-:S04]  /*2300*/  UISETP.NE.AND UP0, UPT, UR6, 0x6, UPT ;  /* 0x000000060600788c */ /* 0x000fc8000bf05270 */
[----:B------:R-:W-:Y:S02]  /*2310*/  USEL UR7, URZ, 0x1, UP0 ;  /* 0x00000001ff077887 */ /* 0x000fe40008000000 */
[----:B------:R-:W-:-:S04]  /*2320*/  USEL UR6, UR6, URZ, UP0 ;  /* 0x000000ff06067287 */ /* 0x000fc80008000000 */
[----:B------:R-:W-:Y:S01]  /*2330*/  ULEA UR4, UR6, UR5, 0x3 ;  /* 0x0000000506047291 */ /* 0x000fe2000f8e18ff */
[----:B------:R-:W-:-:S04]  /*2340*/  LOP3.LUT R2, R16, UR7, RZ, 0x3c, !PT ;  /* 0x0000000710027c12 */ /* 0x000fc8000f8e3cff */
[----:B-1----:R-:W-:-:S04]  /*2350*/  SHF.L.U32 R3, R2, 0x1f, RZ ;  /* 0x0000001f02037819 */ /* 0x002fc800000006ff */
[----:B------:R-:W1:Y:S02]  /*2360*/  SYNCS.PHASECHK.TRANS64.TRYWAIT P0, [UR4], R3 ;  /* 0x00000003ff0075a7 */ /* 0x000e640008001104 */
[----:B-1----:R-:W-:Y:S05]  /*2370*/  @!P0 BRA `(.L_x_35) ;  /* 0x0000007400c88947 */ /* 0x002fea0003800000 */
.L_x_136:
        /* <DEDUP_REMOVED lines=9> */
.L_x_138:
        /* <DEDUP_REMOVED lines=9> */
.L_x_140:
        /* <DEDUP_REMOVED lines=9> */
.L_x_142:
[----:B------:R-:W-:-:S04]  /*2530*/  UIADD3 UR6, UPT, UPT, UR6, 0x1, URZ ;  /* 0x0000000106067890 */ /* 0x000fc8000fffe0ff */
[----:B------:R-:W-:-:S04]  /*2540*/  UISETP.NE.AND UP0, UPT, UR6, 0x6, UPT ;  /* 0x000000060600788c */ /* 0x000fc8000bf05270 */
[----:B------:R-:W-:Y:S02]  /*2550*/  USEL UR4, URZ, 0x1, UP0 ;  /* 0x00000001ff047887 */ /* 0x000fe40008000000 */
[----:B------:R-:W-:-:S04]  /*2560*/  USEL UR6, UR6, URZ, UP0 ;  /* 0x000000ff06067287 */ /* 0x000fc80008000000 */
[----:B------:R-:W-:Y:S01]  /*2570*/  ULEA UR6, UR6, UR5, 0x3 ;  /* 0x0000000506067291 */ /* 0x000fe2000f8e18ff */
[----:B-1----:R-:W-:-:S04]  /*2580*/  LOP3.LUT R3, R2, UR4, RZ, 0x3c, !PT ;  /* 0x0000000402037c12 */ /* 0x002fc8000f8e3cff */
[----:B------:R-:W-:Y:S01]  /*2590*/  SHF.L.U32 R3, R3, 0x1f, RZ ;  /* 0x0000001f03037819 */ /* 0x000fe200000006ff */
[----:B------:R-:W-:-:S07]  /*25a0*/  IMAD.U32 R0, RZ, RZ, UR6 ;  /* 0x00000006ff007e24 */ /* 0x000fce000f8e00ff */
.L_x_39:
[----:B-1----:R1:W2:Y:S02]  /*25b0*/  SYNCS.PHASECHK.TRANS64.TRYWAIT P0, [R0+URZ], R3 ;  /* 0x00000003000075a7 */ /* 0x0022a400080011ff */
[----:B--2---:R-:W-:Y:S05]  /*25c0*/  @!P0 NANOSLEEP.SYNCS 0x989680 ;  /* 0x009896800000895d */ /* 0x004fea0003900000 */
[----:B------:R-:W2:Y:S02]  /*25d0*/  @!P0 SYNCS.PHASECHK.TRANS64 P0, [R0+URZ], R3 ;  /* 0x00000003000085a7 */ /* 0x000ea400080010ff */
[----:B--2-4-:R-:W-:Y:S05]  /*25e0*/  @P0 EXIT ;  /* 0x000000000000094d */ /* 0x014fea0003800000 */
[----:B------:R-:W-:Y:S05]  /*25f0*/  BRA `(.L_x_39) ;  /* 0xfffffffc00ec7947 */ /* 0x000fea000383ffff */
.L_x_22:
[----:B------:R-:W-:-:S04]  /*2600*/  UISETP.NE.AND UP1, UPT, UR37, URZ, UPT ;  /* 0x000000ff2500728c */ /* 0x000fc8000bf25270 */
[----:B------:R-:W-:-:S09]  /*2610*/  UISETP.NE.OR UP1, UPT, UR8, 0x1, UP1 ;  /* 0x000000010800788c */ /* 0x000fd20008f25670 */
[----:B------:R-:W-:Y:S05]  /*2620*/  BRA.U UP1, `(.L_x_40) ;  /* 0x0000000501487547 */ /* 0x000fea000b800000 */
[----:B------:R-:W-:Y:S01]  /*2630*/  ISETP.GE.U32.AND P2, PT, R3, 0x2, PT ;  /* 0x000000020300780c */ /* 0x000fe20003f46070 */
[----:B------:R-:W-:Y:S01]  /*2640*/  IMAD.MOV.U32 R12, RZ, RZ, 0x1 ;  /* 0x00000001ff0c7424 */ /* 0x000fe200078e00ff */
[----:B------:R-:W-:Y:S02]  /*2650*/  CS2R R10, SRZ ;  /* 0x00000000000a7805 */ /* 0x000fe4000001ff00 */
[----:B------:R-:W-:Y:S01]  /*2660*/  CS2R R8, SRZ ;  /* 0x0000000000087805 */ /* 0x000fe2000001ff00 */
[----:B------:R-:W-:Y:S01]  /*2670*/  UMOV UR4, 0x400 ;  /* 0x0000040000047882 */ /* 0x000fe20000000000 */
[----:B------:R-:W-:Y:S01]  /*2680*/  UMOV UR6, URZ ;  /* 0x000000ff00067c82 */ /* 0x000fe20008000000 */
[----:B------:R-:W-:-:S12]  /*2690*/  ULEA UR37, UR37, UR4, 0x18 ;  /* 0x0000000425257291 */ /* 0x000fd8000f8ec0ff */
.L_x_44:
[----:B------:R-:W-:Y:S02]  /*26a0*/  LEA R0, R8, UR37, 0x3 ;  /* 0x0000002508007c11 */ /* 0x000fe4000f8e18ff */
[----:B------:R-:W-:-:S03]  /*26b0*/  SHF.L.U32 R5, R9, 0x1f, RZ ;  /* 0x0000001f09057819 */ /* 0x000fc600000006ff */
[----:B------:R-:W-:Y:S01]  /*26c0*/  VIADD R4, R0, 0x100 ;  /* 0x0000010000047836 */ /* 0x000fe20000000000 */
[----:B------:R-:W1:Y:S02]  /*26d0*/  SYNCS.PHASECHK.TRANS64.TRYWAIT P0, [R0+URZ+0xf0], R5 ;  /* 0x0000f005000075a7 */ /* 0x000e6400080011ff */
[----:B-1----:R-:W-:Y:S05]  /*26e0*/  @!P0 BRA `(.L_x_41) ;  /* 0x00000074004c8947 */ /* 0x002fea0003800000 */
.L_x_143:
[----:B------:R-:W-:Y:S01]  /*26f0*/  ULEA UR5, UR6, UR37, 0x3 ;  /* 0x0000002506057291 */ /* 0x000fe2000f8e18ff */
[----:B------:R-:W-:Y:S01]  /*2700*/  PRMT R4, RZ, 0x654, R4 ;  /* 0x00000654ff047816 */ /* 0x000fe20000000004 */
[----:B-1----:R-:W-:Y:S01]  /*2710*/  @!P2 IMAD.MOV.U32 R5, RZ, RZ, 0x10 ;  /* 0x00000010ff05a424 */ /* 0x002fe200078e00ff */
[----:B------:R-:W-:Y:S01]  /*2720*/  SHF.L.U32 R7, R12, 0x1f, RZ ;  /* 0x0000001f0c077819 */ /* 0x000fe200000006ff */
[----:B------:R-:W-:Y:S01]  /*2730*/  UIADD3 UR4, UPT, UPT, UR5, 0xb0, URZ ;  /* 0x000000b005047890 */ /* 0x000fe2000fffe0ff */
[----:B------:R1:W-:Y:S05]  /*2740*/  SYNCS.ARRIVE.TRANS64.RED.A1T0 RZ, [R4+URZ], RZ ;  /* 0x000000ff04ff79a7 */ /* 0x0003ea00081004ff */
[----:B------:R-:W-:Y:S01]  /*2750*/  IMAD.U32 R0, RZ, RZ, UR4 ;  /* 0x00000004ff007e24 */ /* 0x000fe2000f8e00ff */
[----:B------:R-:W2:Y:S04]  /*2760*/  SYNCS.PHASECHK.TRANS64.TRYWAIT P0, [UR5+0xc0], R7 ;  /* 0x0000c007ff0075a7 */ /* 0x000ea80008001105 */
[----:B------:R-:W-:Y:S01]  /*2770*/  PRMT R13, R3, 0x654, R0 ;  /* 0x00000654030d7816 */ /* 0x000fe20000000000 */
[----:B-12---:R-:W-:Y:S06]  /*2780*/  @!P0 BRA `(.L_x_42) ;  /* 0x0000007400388947 */ /* 0x006fec0003800000 */
.L_x_145:
[----:B------:R-:W-:Y:S01]  /*2790*/  ULEA UR4, UR6, UR37, 0x4 ;  /* 0x0000002506047291 */ /* 0x000fe2000f8e20ff */
[----:B---3--:R-:W-:Y:S01]  /*27a0*/  SEL R2, R13, R2, !P2 ;  /* 0x000000020d027207 */ /* 0x008fe20005000000 */
[----:B------:R-:W-:Y:S01]  /*27b0*/  UIADD3 UR5, UPT, UPT, UR5, 0xb0, URZ ;  /* 0x000000b005057890 */ /* 0x000fe2000fffe0ff */
[----:B-1----:R-:W-:Y:S01]  /*27c0*/  LEA R0, R11, UR37, 0x3 ;  /* 0x000000250b007c11 */ /* 0x002fe2000f8e18ff */
[----:B------:R-:W-:Y:S01]  /*27d0*/  UIADD3 UR4, UPT, UPT, UR4, 0x120, URZ ;  /* 0x0000012004047890 */ /* 0x000fe2000fffe0ff */
[----:B------:R1:W-:Y:S01]  /*27e0*/  @!P2 SYNCS.ARRIVE.TRANS64.RED RZ, [R2+URZ], R5 ;  /* 0x0000000502ffa9a7 */ /* 0x0003e200080004ff */
[----:B------:R-:W-:Y:S01]  /*27f0*/  UIADD3 UR6, UPT, UPT, UR6, 0x1, URZ ;  /* 0x0000000106067890 */ /* 0x000fe2000fffe0ff */
[----:B------:R-:W-:-:S03]  /*2800*/  VIADD R8, R8, 0x1 ;  /* 0x0000000108087836 */ /* 0x000fc60000000000 */
[----:B------:R-:W-:Y:S02]  /*2810*/  UISETP.NE.AND UP0, UPT, UR6, 0x2, UPT ;  /* 0x000000020600788c */ /* 0x000fe4000bf05270 */
[----:B------:R-:W-:Y:S01]  /*2820*/  ISETP.NE.AND P0, PT, R8, 0x2, PT ;  /* 0x000000020800780c */ /* 0x000fe20003f05270 */
[----:B------:R-:W-:Y:S06]  /*2830*/  UGETNEXTWORKID.BROADCAST [UR4], [UR5] ;  /* 0x00000000040073ca */ /* 0x000fec0008000100 */
[----:B------:R-:W-:Y:S02]  /*2840*/  USEL UR4, URZ, 0x1, UP0 ;  /* 0x00000001ff047887 */ /* 0x000fe40008000000 */
[----:B------:R-:W-:-:S04]  /*2850*/  USEL UR6, UR6, URZ, UP0 ;  /* 0x000000ff06067287 */ /* 0x000fc80008000000 */
[----:B------:R-:W-:Y:S02]  /*2860*/  LOP3.LUT R12, R12, UR4, RZ, 0x3c, !PT ;  /* 0x000000040c0c7c12 */ /* 0x000fe4000f8e3cff */
[----:B-1----:R-:W-:-:S04]  /*2870*/  SHF.L.U32 R5, R10, 0x1f, RZ ;  /* 0x0000001f0a057819 */ /* 0x002fc800000006ff */
[----:B------:R-:W1:Y:S02]  /*2880*/  SYNCS.PHASECHK.TRANS64.TRYWAIT P1, [R0+URZ+0xb0], R5 ;  /* 0x0000b005000075a7 */ /* 0x000e6400080211ff */
[----:B-1----:R-:W-:Y:S05]  /*2890*/  @!P1 BRA `(.L_x_43) ;  /* 0x00000074000c9947 */ /* 0x002fea0003800000 */
.L_x_146:
[C---:B------:R-:W-:Y:S01]  /*28a0*/  LEA R4, R11.reuse, UR37, 0x4 ;  /* 0x000000250b047c11 */ /* 0x040fe2000f8e20ff */
[----:B-1----:R-:W-:Y:S01]  /*28b0*/  VIADD R0, R0, 0xc0 ;  /* 0x000000c000007836 */ /* 0x002fe20000000000 */
[----:B------:R-:W-:Y:S01]  /*28c0*/  SEL R8, R8, RZ, P0 ;  /* 0x000000ff08087207 */ /* 0x000fe20000000000 */
[----:B------:R-:W-:-:S03]  /*28d0*/  VIADD R11, R11, 0x1 ;  /* 0x000000010b0b7836 */ /* 0x000fc60000000000 */
[----:B------:R-:W1:Y:S01]  /*28e0*/  LDS.128 R4, [R4+0x120] ;  /* 0x0001200004047984 */ /* 0x000e620000000c00 */
[----:B------:R-:W-:Y:S02]  /*28f0*/  PRMT R0, RZ, 0x654, R0 ;  /* 0x00000654ff007816 */ /* 0x000fe40000000000 */
[C---:B------:R-:W-:Y:S01]  /*2900*/  ISETP.NE.AND P1, PT, R11.reuse, 0x2, PT ;  /* 0x000000020b00780c */ /* 0x040fe20003f25270 */
[----:B------:R-:W-:Y:S01]  /*2910*/  @!PT LDS RZ, [RZ] ;  /* 0x00000000fffff984 */ /* 0x000fe20000000800 */
[----:B------:R-:W-:Y:S01]  /*2920*/  @!PT LDS RZ, [RZ] ;  /* 0x00000000fffff984 */ /* 0x000fe20000000800 */
[----:B------:R-:W-:Y:S01]  /*2930*/  @!PT LDS RZ, [RZ] ;  /* 0x00000000fffff984 */ /* 0x000fe20000000800 */
[----:B------:R-:W-:Y:S01]  /*2940*/  @!PT LDS RZ, [RZ] ;  /* 0x00000000fffff984 */ /* 0x000fe20000000800 */
[----:B------:R2:W-:Y:S06]  /*2950*/  MEMBAR.ALL.CTA ;  /* 0x0000000000007992 */ /* 0x0005ec0000008000 */
[----:B--2---:R-:W2:Y:S01]  /*2960*/  FENCE.VIEW.ASYNC.S ;  /* 0x00000000000073c6 */ /* 0x004ea20000000000 */
[----:B------:R-:W-:Y:S01]  /*2970*/  SEL R11, R11, RZ, P1 ;  /* 0x000000ff0b0b7207 */ /* 0x000fe20000800000 */
[----:B--2---:R2:W-:Y:S01]  /*2980*/  SYNCS.ARRIVE.TRANS64.RED.A1T0 RZ, [R0+URZ], RZ ;  /* 0x000000ff00ff79a7 */ /* 0x0045e200081004ff */
[----:B-1----:R-:W-:-:S02]  /*2990*/  LOP3.LUT P3, RZ, R6, 0x1, RZ, 0xc0, !PT ;  /* 0x0000000106ff7812 */ /* 0x002fc4000786c0ff */
[----:B------:R-:W-:-:S04]  /*29a0*/  SEL R5, RZ, 0x1, P1 ;  /* 0x00000001ff057807 */ /* 0x000fc80000800000 */
[----:B------:R-:W-:Y:S02]  /*29b0*/  LOP3.LUT R10, R10, R5, RZ, 0x3c, !PT ;  /* 0x000000050a0a7212 */ /* 0x000fe400078e3cff */
[----:B--2---:R-:W-:-:S04]  /*29c0*/  SEL R0, RZ, 0x1, P0 ;  /* 0x00000001ff007807 */ /* 0x004fc80000000000 */
[----:B------:R-:W-:Y:S01]  /*29d0*/  LOP3.LUT R9, R9, R0, RZ, 0x3c, !PT ;  /* 0x0000000009097212 */ /* 0x000fe200078e3cff */
[----:B------:R-:W-:Y:S06]  /*29e0*/  @P3 BRA `(.L_x_44) ;  /* 0xfffffffc002c3947 */ /* 0x000fec000383ffff */
[----:B------:R-:W-:Y:S01]  /*29f0*/  ULEA UR5, UR6, UR37, 0x3 ;  /* 0x0000002506057291 */ /* 0x000fe2000f8e18ff */
[----:B------:R-:W-:-:S08]  /*2a00*/  SHF.L.U32 R3, R12, 0x1f, RZ ;  /* 0x0000001f0c037819 */ /* 0x000fd000000006ff */
[----:B------:R-:W1:Y:S02]  /*2a10*/  SYNCS.PHASECHK.TRANS64 P0, [UR5+0xc0], R3 ;  /* 0x0000c003ff0075a7 */ /* 0x000e640008001005 */
[----:B-1----:R-:W-:Y:S05]  /*2a20*/  @P0 BRA `(.L_x_45) ;  /* 0x0000000000080947 */ /* 0x002fea0003800000 */
[----:B------:R-:W1:Y:S02]  /*2a30*/  SYNCS.PHASECHK.TRANS64.TRYWAIT P0, [UR5+0xc0], R3 ;  /* 0x0000c003ff0075a7 */ /* 0x000e640008001105 */
[----:B-1----:R-:W-:Y:S05]  /*2a40*/  @!P0 BRA `(.L_x_46) ;  /* 0x0000007000b48947 */ /* 0x002fea0003800000 */
.L_x_45:
[----:B------:R-:W-:-:S04]  /*2a50*/  UIADD3 UR4, UPT, UPT, UR6, 0x1, URZ ;  /* 0x0000000106047890 */ /* 0x000fc8000fffe0ff */
[----:B------:R-:W-:-:S04]  /*2a60*/  UISETP.NE.AND UP0, UPT, UR4, 0x2, UPT ;  /* 0x000000020400788c */ /* 0x000fc8000bf05270 */
[----:B------:R-:W-:Y:S02]  /*2a70*/  USEL UR7, URZ, 0x1, UP0 ;  /* 0x00000001ff077887 */ /* 0x000fe40008000000 */
[----:B------:R-:W-:-:S04]  /*2a80*/  USEL UR4, UR4, URZ, UP0 ;  /* 0x000000ff04047287 */ /* 0x000fc80008000000 */
[----:B------:R-:W-:Y:S01]  /*2a90*/  ULEA UR4, UR4, UR37, 0x3 ;  /* 0x0000002504047291 */ /* 0x000fe2000f8e18ff */
[----:B-1----:R-:W-:-:S04]  /*2aa0*/  LOP3.LUT R3, R12, UR7, RZ, 0x3c, !PT ;  /* 0x000000070c037c12 */ /* 0x002fc8000f8e3cff */
[----:B------:R-:W-:-:S04]  /*2ab0*/  SHF.L.U32 R0, R3, 0x1f, RZ ;  /* 0x0000001f03007819 */ /* 0x000fc800000006ff */
[----:B------:R-:W1:Y:S02]  /*2ac0*/  SYNCS.PHASECHK.TRANS64 P0, [UR4+0xc0], R0 ;  /* 0x0000c000ff0075a7 */ /* 0x000e640008001004 */
[----:B-1----:R-:W-:Y:S05]  /*2ad0*/  @P0 EXIT ;  /* 0x000000000000094d */ /* 0x002fea0003800000 */
[----:B------:R-:W-:Y:S02]  /*2ae0*/  SHF.L.U32 R3, R3, 0x1f, RZ ;  /* 0x0000001f03037819 */ /* 0x000fe400000006ff */
[----:B------:R-:W-:-:S07]  /*2af0*/  MOV R0, UR4 ;  /* 0x0000000400007c02 */ /* 0x000fce0008000f00 */
.L_x_47:
[----:B-1----:R1:W2:Y:S02]  /*2b00*/  SYNCS.PHASECHK.TRANS64.TRYWAIT P0, [R0+URZ+0xc0], R3 ;  /* 0x0000c003000075a7 */ /* 0x0022a400080011ff */
[----:B--2---:R-:W-:Y:S05]  /*2b10*/  @!P0 NANOSLEEP.SYNCS 0x989680 ;  /* 0x009896800000895d */ /* 0x004fea0003900000 */
[----:B------:R-:W2:Y:S02]  /*2b20*/  @!P0 SYNCS.PHASECHK.TRANS64 P0, [R0+URZ+0xc0], R3 ;  /* 0x0000c003000085a7 */ /* 0x000ea400080010ff */
[----:B--2---:R-:W-:Y:S05]  /*2b30*/  @P0 EXIT ;  /* 0x000000000000094d */ /* 0x004fea0003800000 */
[----:B------:R-:W-:Y:S05]  /*2b40*/  BRA `(.L_x_47) ;  /* 0xfffffffc00ec7947 */ /* 0x000fea000383ffff */
.L_x_40:
[----:B------:R-:W-:Y:S05]  /*2b50*/  BRA.U UP4, `(.L_x_48) ;  /* 0x0000000d04a47547 */ /* 0x000fea000b800000 */
[----:B------:R-:W-:Y:S01]  /*2b60*/  UMOV UR4, 0x40 ;  /* 0x0000004000047882 */ /* 0x000fe20000000000 */
[----:B------:R-:W-:Y:S01]  /*2b70*/  NOP ;  /* 0x0000000000007918 */ /* 0x000fe20000000000 */
[----:B------:R-:W-:Y:S01]  /*2b80*/  ULEA UR4, UR37, UR4, 0x18 ;  /* 0x0000000425047291 */ /* 0x000fe2000f8ec0ff */
[----:B------:R-:W-:Y:S02]  /*2b90*/  UMOV UR5, 0x400 ;  /* 0x0000040000057882 */ /* 0x000fe40000000000 */
[----:B------:R-:W-:-:S06]  /*2ba0*/  ULEA UR37, UR37, UR5, 0x18 ;  /* 0x0000000525257291 */ /* 0x000fcc000f8ec0ff */
[----:B---3--:R-:W1:Y:S02]  /*2bb0*/  LDS.U8 R2, [UR4+0x1c] ;  /* 0x00001c04ff027984 */ /* 0x008e640008000000 */
[----:B-1----:R-:W-:-:S13]  /*2bc0*/  ISETP.NE.AND P0, PT, R2, RZ, PT ;  /* 0x000000ff0200720c */ /* 0x002fda0003f05270 */
[----:B------:R-:W-:Y:S05]  /*2bd0*/  @P0 BRA `(.L_x_49) ;  /* 0x0000000000580947 */ /* 0x000fea0003800000 */
[----:B------:R-:W-:-:S13]  /*2be0*/  ELECT P0, URZ, PT ;  /* 0x0000000000ff782f */ /* 0x000fda0003800000 */
[----:B------:R-:W-:Y:S05]  /*2bf0*/  @!P0 BRA `(.L_x_50) ;  /* 0x0000000000608947 */ /* 0x000fea0003800000 */
[----:B------:R-:W-:Y:S01]  /*2c00*/  UMOV UR5, 0x10 ;  /* 0x0000001000057882 */ /* 0x000fe20000000000 */
[----:B------:R-:W-:Y:S01]  /*2c10*/  HFMA2 R2, -RZ, RZ, 0, 5.9604644775390625e-08 ;  /* 0x00000001ff027431 */ /* 0x000fe200000001ff */
[----:B------:R-:W-:-:S03]  /*2c20*/  MOV R3, 0xffff ;  /* 0x0000ffff00037802 */ /* 0x000fc60000000f00 */
[----:B------:R-:W-:Y:S04]  /*2c30*/  DEPBAR.LE SB1, 0x36 ;  /* 0x00009d800000791a */ /* 0x000fe80000000000 */
[----:B------:R-:W1:Y:S02]  /*2c40*/  UTCATOMSWS.FIND_AND_SET.ALIGN UP0, UR5, UR5 ;  /* 0x00000005000575e3 */ /* 0x000e640008000800 */
[----:B-1----:R-:W-:Y:S01]  /*2c50*/  MOV R4, UR5 ;  /* 0x0000000500047c02 */ /* 0x002fe20008000f00 */
[----:B------:R-:W-:Y:S06]  /*2c60*/  BRA.U UP0, `(.L_x_51) ;  /* 0x0000000100187547 */ /* 0x000fec000b800000 */
.L_x_52:
[----:B------:R-:W-:Y:S05]  /*2c70*/  NANOSLEEP 0x64 ;  /* 0x000000640000795d */ /* 0x000fea0003800000 */
[----:B------:R-:W-:-:S05]  /*2c80*/  UMOV UR5, 0x10 ;  /* 0x0000001000057882 */ /* 0x000fca0000000000 */
[----:B------:R-:W-:Y:S04]  /*2c90*/  DEPBAR.LE SB1, 0x36 ;  /* 0x00009d800000791a */ /* 0x000fe80000000000 */
[----:B------:R-:W1:Y:S02]  /*2ca0*/  UTCATOMSWS.FIND_AND_SET.ALIGN UP0, UR5, UR5 ;  /* 0x00000005000575e3 */ /* 0x000e640008000800 */
[----:B-1----:R-:W-:Y:S01]  /*2cb0*/  MOV R4, UR5 ;  /* 0x0000000500047c02 */ /* 0x002fe20008000f00 */
[----:B------:R-:W-:Y:S05]  /*2cc0*/  BRA.U !UP0, `(.L_x_52) ;  /* 0xfffffffd08e87547 */ /* 0x000fea000b83ffff */
.L_x_51:
[-C--:B------:R-:W-:Y:S02]  /*2cd0*/  SHF.L.U32 R3, R3, R4.reuse, RZ ;  /* 0x0000000403037219 */ /* 0x080fe400000006ff */
[----:B------:R-:W-:Y:S01]  /*2ce0*/  SHF.L.U32 R2, R2, R4, RZ ;  /* 0x0000000402027219 */ /* 0x000fe200000006ff */
[----:B------:R-:W-:Y:S02]  /*2cf0*/  IMAD.SHL.U32 R4, R4, 0x20, RZ ;  /* 0x0000002004047824 */ /* 0x000fe400078e00ff */
[----:B------:R1:W-:Y:S04]  /*2d00*/  ATOMS.OR RZ, [UR4+0x14], R3 ;  /* 0x00001403ffff798c */ /* 0x0003e8000b000004 */
[----:B------:R1:W-:Y:S04]  /*2d10*/  ATOMS.OR RZ, [UR4+0x18], R2 ;  /* 0x00001802ffff798c */ /* 0x0003e8000b000004 */
[----:B------:R1:W-:Y:S01]  /*2d20*/  STS [UR37+0x140], R4 ;  /* 0x00014004ff007988 */ /* 0x0003e20008000825 */
[----:B------:R-:W-:Y:S05]  /*2d30*/  BRA `(.L_x_50) ;  /* 0x0000000000107947 */ /* 0x000fea0003800000 */
.L_x_49:
[----:B------:R-:W-:-:S05]  /*2d40*/  MOV R2, 0xffffffff ;  /* 0xffffffff00027802 */ /* 0x000fca0000000f00 */
[----:B------:R1:W-:Y:S02]  /*2d50*/  STS [UR37+0x140], R2 ;  /* 0x00014002ff007988 */ /* 0x0003e40008000825 */
[----:B-1----:R-:W-:Y:S02]  /*2d60*/  MOV R2, 0x2d80 ;  /* 0x00002d8000027802 */ /* 0x002fe40000000f00 */
[----:B-----5:R-:W-:Y:S05]  /*2d70*/  CALL.REL.NOINC `($__internal_1_$__cuda_sm10x_tcgen05_guardrail_trap_phase_invalid_during_alloc) ;  /* 0x0000007400d07944 */ /* 0x020fea0003c00000 */
.L_x_50:
[----:B------:R-:W-:Y:S05]  /*2d80*/  WARPSYNC.ALL ;  /* 0x0000000000007948 */ /* 0x000fea0003800000 */
[----:B------:R-:W2:Y:S01]  /*2d90*/  S2UR UR4, SR_CgaCtaId ;  /* 0x00000000000479c3 */ /* 0x000ea20000008800 */
[----:B------:R-:W-:Y:S01]  /*2da0*/  UMOV UR5, 0x400 ;  /* 0x0000040000057882 */ /* 0x000fe20000000000 */
[----:B------:R-:W-:-:S06]  /*2db0*/  NOP ;  /* 0x0000000000007918 */ /* 0x000fcc0000000000 */
[----:B------:R-:W-:Y:S06]  /*2dc0*/  BAR.ARV 0x6, 0xa0 ;  /* 0x0182800000007b1d */ /* 0x000fec0000002000 */
[----:B------:R-:W3:Y:S01]  /*2dd0*/  LDCU UR6, c[0x0][0x38c] ;  /* 0x00007180ff0677ac */ /* 0x000ee20008000800 */
[----:B------:R-:W-:Y:S01]  /*2de0*/  LOP3.LUT R0, R0, 0xffff, RZ, 0xc0, !PT ;  /* 0x0000ffff00007812 */ /* 0x000fe200078ec0ff */
[----:B------:R-:W-:Y:S01]  /*2df0*/  IMAD.MOV.U32 R11, RZ, RZ, 0x1 ;  /* 0x00000001ff0b7424 */ /* 0x000fe200078e00ff */
[----:B------:R-:W-:Y:S01]  /*2e00*/  CS2R R8, SRZ ;  /* 0x0000000000087805 */ /* 0x000fe2000001ff00 */
[----:B------:R-:W-:Y:S01]  /*2e10*/  UISETP.LT.AND UP0, UPT, UR23, 0x1, UPT ;  /* 0x000000011700788c */ /* 0x000fe2000bf01270 */
[----:B------:R-:W-:Y:S01]  /*2e20*/  R2UR UR9, R0 ;  /* 0x00000000000972ca */ /* 0x000fe200000e0000 */
[----:B------:R-:W-:Y:S01]  /*2e30*/  IMAD.MOV.U32 R10, RZ, RZ, RZ ;  /* 0x000000ffff0a7224 */ /* 0x000fe200078e00ff */
[----:B------:R-:W-:Y:S01]  /*2e40*/  UMOV UR22, URZ ;  /* 0x000000ff00167c82 */ /* 0x000fe20008000000 */
[----:B------:R-:W-:-:S02]  /*2e50*/  USEL UR10, UR23, 0x1, !UP0 ;  /* 0x00000001170a7887 */ /* 0x000fc4000c000000 */
[----:B--2---:R-:W-:Y:S02]  /*2e60*/  ULEA UR4, UR4, UR5, 0x18 ;  /* 0x0000000504047291 */ /* 0x004fe4000f8ec0ff */
[----:B------:R-:W-:Y:S02]  /*2e70*/  UIADD3 UR10, UPT, UPT, -UR10, URZ, URZ ;  /* 0x000000ff0a0a7290 */ /* 0x000fe4000fffe1ff */
[----:B------:R-:W-:Y:S02]  /*2e80*/  UIADD3 UR11, UPT, UPT, UR4, 0x10400, URZ ;  /* 0x00010400040b7890 */ /* 0x000fe4000fffe0ff */
[----:B------:R-:W-:Y:S02]  /*2e90*/  UIADD3 UR12, UPT, UPT, UR4, 0x1c400, URZ ;  /* 0x0001c400040c7890 */ /* 0x000fe4000fffe0ff */
[----:B------:R-:W-:Y:S01]  /*2ea0*/  UIADD3 UR13, UPT, UPT, UR4, 0x34400, URZ ;  /* 0x00034400040d7890 */ /* 0x000fe2000fffe0ff */
[----:B-1----:R-:W1:Y:S01]  /*2eb0*/  LDS R2, [UR4+0x140] ;  /* 0x00014004ff027984 */ /* 0x002e620008000800 */
[----:B------:R-:W-:-:S02]  /*2ec0*/  USHF.R.U32.HI UR11, URZ, 0x4, UR11 ;  /* 0x00000004ff0b7899 */ /* 0x000fc4000801160b */
[----:B------:R-:W-:Y:S02]  /*2ed0*/  USHF.R.U32.HI UR12, URZ, 0x4, UR12 ;  /* 0x00000004ff0c7899 */ /* 0x000fe4000801160c */
[----:B------:R-:W-:Y:S02]  /*2ee0*/  USHF.R.U32.HI UR13, URZ, 0x4, UR13 ;  /* 0x00000004ff0d7899 */ /* 0x000fe4000801160d */
[----:B------:R-:W-:Y:S02]  /*2ef0*/  ULOP3.LUT UR11, UR11, 0x3fff, URZ, 0xc0, !UPT ;  /* 0x00003fff0b0b7892 */ /* 0x000fe4000f8ec0ff */
[----:B------:R-:W-:Y:S02]  /*2f00*/  ULOP3.LUT UR12, UR12, 0x3fff, URZ, 0xc0, !UPT ;  /* 0x00003fff0c0c7892 */ /* 0x000fe4000f8ec0ff */
[----:B------:R-:W-:Y:S02]  /*2f10*/  ULOP3.LUT UR13, UR13, 0x3fff, URZ, 0xc0, !UPT ;  /* 0x00003fff0d0d7892 */ /* 0x000fe4000f8ec0ff */
[----:B------:R-:W-:-:S02]  /*2f20*/  ULOP3.LUT UR11, UR11, 0x10000, URZ, 0xfc, !UPT ;  /* 0x000100000b0b7892 */ /* 0x000fc4000f8efcff */
[----:B------:R-:W-:Y:S02]  /*2f30*/  ULOP3.LUT UR12, UR12, 0x10000, URZ, 0xfc, !UPT ;  /* 0x000100000c0c7892 */ /* 0x000fe4000f8efcff */
[----:B------:R-:W-:Y:S02]  /*2f40*/  ULOP3.LUT UR13, UR13, 0x10000, URZ, 0xfc, !UPT ;  /* 0x000100000d0d7892 */ /* 0x000fe4000f8efcff */
[----:B---3--:R-:W-:Y:S01]  /*2f50*/  UISETP.GE.AND UP0, UPT, UR6, 0x1, UPT ;  /* 0x000000010600788c */ /* 0x008fe2000bf06270 */
[----:B------:R-:W-:Y:S01]  /*2f60*/  UMOV UR21, URZ ;  /* 0x000000ff00157c82 */ /* 0x000fe20008000000 */
[----:B-1----:R-:W-:Y:S01]  /*2f70*/  R2UR UR27, R2 ;  /* 0x00000000021b72ca */ /* 0x002fe200000e0000 */
[----:B------:R-:W-:-:S05]  /*2f80*/  IMAD.MOV.U32 R2, RZ, RZ, 0x820 ;  /* 0x00000820ff027424 */ /* 0x000fca00078e00ff */
[----:B------:R-:W-:-:S07]  /*2f90*/  R2UR UR25, R2 ;  /* 0x00000000021972ca */ /* 0x000fce00000e0000 */
[----:B------:R-:W-:Y:S02]  /*2fa0*/  ULOP3.LUT UR5, UR27, 0x1, URZ, 0xc0, !UPT ;  /* 0x000000011b057892 */ /* 0x000fe4000f8ec0ff */
[----:B------:R-:W-:Y:S02]  /*2fb0*/  UIADD3 UR26, UPT, UPT, UR27, 0x100, URZ ;  /* 0x000001001b1a7890 */ /* 0x000fe4000fffe0ff */
[----:B------:R-:W-:-:S04]  /*2fc0*/  ULOP3.LUT UR5, UR5, 0x494, URZ, 0xfc, !UPT ;  /* 0x0000049405057892 */ /* 0x000fc8000f8efcff */
[----:B------:R-:W-:-:S12]  /*2fd0*/  UPRMT UR25, UR5, 0x5410, UR25 ;  /* 0x0000541005197896 */ /* 0x000fd80008000019 */
.L_x_60:
[----:B------:R-:W-:Y:S02]  /*2fe0*/  LEA R0, R10, UR4, 0x3 ;  /* 0x000000040a007c11 */ /* 0x000fe4000f8e18ff */
[----:B------:R-:W-:Y:S02]  /*2ff0*/  SHF.L.U32 R5, R9, 0x1f, RZ ;  /* 0x0000001f09057819 */ /* 0x000fe400000006ff */
[----:B------:R-:W-:Y:S01]  /*3000*/  PLOP3.LUT P0, PT, PT, PT, UP0, 0x80, 0x8 ;  /* 0x000000000008781c */ /* 0x000fe20003f0f008 */
[----:B------:R-:W-:Y:S01]  /*3010*/  VIADD R3, R0, 0xc0 ;  /* 0x000000c000037836 */ /* 0x000fe20000000000 */
[----:B-1----:R-:W1:Y:S02]  /*3020*/  SYNCS.PHASECHK.TRANS64.TRYWAIT P1, [R0+URZ+0xb0], R5 ;  /* 0x0000b005000075a7 */ /* 0x002e6400080211ff */
[----:B-123--:R-:W-:Y:S09]  /*3030*/  @!P1 BRA `(.L_x_53) ;  /* 0x0000006c00509947 */ /* 0x00eff20003800000 */
.L_x_148:
[----:B------:R-:W-:Y:S01]  /*3040*/  LEA R4, R10, UR4, 0x4 ;  /* 0x000000040a047c11 */ /* 0x000fe2000f8e20ff */
[----:B------:R-:W-:Y:S01]  /*3050*/  @UP0 ULEA UR5, UR21, UR4, 0x3 ;  /* 0x0000000415050291 */ /* 0x000fe2000f8e18ff */
[----:B------:R-:W-:Y:S01]  /*3060*/  PLOP3.LUT P2, PT, PT, PT, PT, 0x80, 0x8 ;  /* 0x000000000008781c */ /* 0x000fe20003f4f070 */
[----:B------:R-:W-:Y:S01]  /*3070*/  ULEA UR7, UR22, UR4, 0x3 ;  /* 0x0000000416077291 */ /* 0x000fe2000f8e18ff */
[----:B------:R-:W-:Y:S01]  /*3080*/  PRMT R3, RZ, 0x654, R3 ;  /* 0x00000654ff037816 */ /* 0x000fe20000000003 */
[----:B------:R-:W-:Y:S01]  /*3090*/  ULEA UR8, UR22, UR27, 0x7 ;  /* 0x0000001b16087291 */ /* 0x000fe2000f8e38ff */
[----:B-1----:R-:W1:Y:S01]  /*30a0*/  LDS.128 R4, [R4+0x120] ;  /* 0x0001200004047984 */ /* 0x002e620000000c00 */
[----:B------:R-:W-:Y:S02]  /*30b0*/  @P0 SHF.L.U32 R2, R8, 0x1f, RZ ;  /* 0x0000001f08020819 */ /* 0x000fe400000006ff */
[----:B------:R-:W-:Y:S01]  /*30c0*/  SHF.L.U32 R0, R11, 0x1f, RZ ;  /* 0x0000001f0b007819 */ /* 0x000fe200000006ff */
[----:B------:R-:W-:Y:S01]  /*30d0*/  @!PT LDS RZ, [RZ] ;  /* 0x00000000fffff984 */ /* 0x000fe20000000800 */
[----:B------:R-:W-:Y:S01]  /*30e0*/  @!PT LDS RZ, [RZ] ;  /* 0x00000000fffff984 */ /* 0x000fe20000000800 */
[----:B------:R-:W-:Y:S01]  /*30f0*/  @!PT LDS RZ, [RZ] ;  /* 0x00000000fffff984 */ /* 0x000fe20000000800 */
[----:B------:R-:W-:Y:S01]  /*3100*/  @!PT LDS RZ, [RZ] ;  /* 0x00000000fffff984 */ /* 0x000fe20000000800 */
[----:B------:R2:W-:Y:S06]  /*3110*/  MEMBAR.ALL.CTA ;  /* 0x0000000000007992 */ /* 0x0005ec0000008000 */
[----:B--2---:R-:W2:Y:S02]  /*3120*/  FENCE.VIEW.ASYNC.S ;  /* 0x00000000000073c6 */ /* 0x004ea40000000000 */
[----:B--2---:R2:W-:Y:S01]  /*3130*/  SYNCS.ARRIVE.TRANS64.RED.A1T0 RZ, [R3+URZ], RZ ;  /* 0x000000ff03ff79a7 */ /* 0x0045e200081004ff */
[----:B------:R2:W3:Y:S01]  /*3140*/  @P0 SYNCS.PHASECHK.TRANS64.TRYWAIT P2, [UR5], R2 ;  /* 0x00000002ff0005a7 */ /* 0x0004e20008041105 */
[----:B-1----:R-:W-:Y:S01]  /*3150*/  LOP3.LUT P1, RZ, R6, 0x1, RZ, 0xc0, !PT ;  /* 0x0000000106ff7812 */ /* 0x002fe2000782c0ff */
[----:B------:R-:W1:Y:S02]  /*3160*/  SYNCS.PHASECHK.TRANS64.TRYWAIT P0, [UR7+0xe0], R0 ;  /* 0x0000e000ff0075a7 */ /* 0x000e640008001107 */
[----:B-123--:R-:W-:Y:S10]  /*3170*/  @!P0 BRA `(.L_x_54) ;  /* 0x0000006c00148947 */ /* 0x00eff40003800000 */
.L_x_150:
[----:B------:R-:W-:Y:S01]  /*3180*/  IADD3 R10, PT, PT, R10, 0x1, RZ ;  /* 0x000000010a0a7810 */ /* 0x000fe20007ffe0ff */
[----:B------:R-:W-:Y:S06]  /*3190*/  BRA.U !UP0, `(.L_x_55) ;  /* 0x0000000108fc7547 */ /* 0x000fec000b800000 */
[----:B------:R-:W-:Y:S01]  /*31a0*/  HFMA2 R2, -RZ, RZ, 0, 0.000125885009765625 ;  /* 0x00000820ff027431 */ /* 0x000fe200000001ff */
[----:B------:R-:W-:Y:S01]  /*31b0*/  UMOV UR20, URZ ;  /* 0x000000ff00147c82 */ /* 0x000fe20008000000 */
[----:B------:R-:W-:Y:S01]  /*31c0*/  UMOV UR19, 0x1 ;  /* 0x0000000100137882 */ /* 0x000fe20000000000 */
[----:B------:R-:W-:Y:S01]  /*31d0*/  UMOV UR36, UR21 ;  /* 0x0000001500247c82 */ /* 0x000fe20008000000 */
[----:B------:R-:W-:Y:S01]  /*31e0*/  UMOV UR18, UR10 ;  /* 0x0000000a00127c82 */ /* 0x000fe20008000000 */
[----:B------:R-:W-:Y:S01]  /*31f0*/  UMOV UR17, UR23 ;  /* 0x0000001700117c82 */ /* 0x000fe20008000000 */
[----:B------:R-:W-:-:S05]  /*3200*/  UMOV UR16, URZ ;  /* 0x000000ff00107c82 */ /* 0x000fca0008000000 */
.L_x_59:
[----:B------:R-:W-:Y:S02]  /*3210*/  UIADD3 UR18, UPT, UPT, UR18, 0x1, URZ ;  /* 0x0000000112127890 */ /* 0x000fe4000fffe0ff */
[----:B---3--:R-:W-:Y:S02]  /*3220*/  ULEA UR6, UR36, UR4, 0x3 ;  /* 0x0000000424067291 */ /* 0x008fe4000f8e18ff */
[----:B------:R-:W-:Y:S01]  /*3230*/  UISETP.NE.AND UP1, UPT, UR18, URZ, UPT ;  /* 0x000000ff1200728c */ /* 0x000fe2000bf25270 */
[----:B--2---:R-:W-:Y:S10]  /*3240*/  @P2 BRA `(.L_x_56) ;  /* 0x00000000000c2947 */ /* 0x004ff40003800000 */
[----:B-1----:R-:W-:Y:S04]  /*3250*/  SHF.L.U32 R3, R8, 0x1f, RZ ;  /* 0x0000001f08037819 */ /* 0x002fe800000006ff */
[----:B------:R-:W1:Y:S02]  /*3260*/  SYNCS.PHASECHK.TRANS64.TRYWAIT P0, [UR6], R3 ;  /* 0x00000003ff0075a7 */ /* 0x000e640008001106 */
[----:B-1----:R-:W-:Y:S05]  /*3270*/  @!P0 BRA `(.L_x_57) ;  /* 0x0000006800ec8947 */ /* 0x002fea0003800000 */
.L_x_56:
[----:B------:R-:W-:Y:S01]  /*3280*/  UISETP.NE.AND UP2, UPT, UR17, 0x1, UPT ;  /* 0x000000011100788c */ /* 0x000fe2000bf45270 */
[----:B------:R-:W-:Y:S01]  /*3290*/  PLOP3.LUT P2, PT, PT, PT, PT, 0x80, 0x8 ;  /* 0x000000000008781c */ /* 0x000fe20003f4f070 */
[----:B------:R-:W-:Y:S04]  /*32a0*/  UIADD3 UR21, UPT, UPT, UR36, 0x1, URZ ;  /* 0x0000000124157890 */ /* 0x000fe8000fffe0ff */
[----:B------:R-:W-:Y:S01]  /*32b0*/  UISETP.NE.AND UP3, UPT, UR21, 0x6, UPT ;  /* 0x000000061500788c */ /* 0x000fe2000bf65270 */
[----:B------:R-:W-:Y:S03]  /*32c0*/  PLOP3.LUT P0, PT, PT, PT, UP2, 0x80, 0x8 ;  /* 0x000000000008781c */ /* 0x000fe60003f0f028 */
[----:B------:R-:W-:Y:S02]  /*32d0*/  USEL UR14, URZ, 0x1, UP3 ;  /* 0x00000001ff0e7887 */ /* 0x000fe40009800000 */
[----:B------:R-:W-:Y:S04]  /*32e0*/  USEL UR21, UR21, URZ, UP3 ;  /* 0x000000ff15157287 */ /* 0x000fe80009800000 */
[----:B------:R-:W-:Y:S01]  /*32f0*/  @UP2 ULEA UR5, UR21, UR4, 0x3 ;  /* 0x0000000415052291 */ /* 0x000fe2000f8e18ff */
[----:B------:R-:W-:Y:S04]  /*3300*/  LOP3.LUT R8, R8, UR14, RZ, 0x3c, !PT ;  /* 0x0000000e08087c12 */ /* 0x000fe8000f8e3cff */
[----:B-1----:R-:W-:Y:S04]  /*3310*/  @P0 SHF.L.U32 R0, R8, 0x1f, RZ ;  /* 0x0000001f08000819 */ /* 0x002fe800000006ff */
[----:B------:R1:W2:Y:S01]  /*3320*/  @P0 SYNCS.PHASECHK.TRANS64.TRYWAIT P2, [UR5], R0 ;  /* 0x00000000ff0005a7 */ /* 0x0002a20008041105 */
[----:B------:R-:W-:Y:S04]  /*3330*/  ULOP3.LUT UR5, UR19, 0x1, URZ, 0xc0, !UPT ;  /* 0x0000000113057892 */ /* 0x000fe8000f8ec0ff */
[----:B------:R-:W-:Y:S09]  /*3340*/  UISETP.NE.U32.AND UP2, UPT, UR5, 0x1, UPT ;  /* 0x000000010500788c */ /* 0x000ff2000bf45070 */
[----:B------:R-:W-:Y:S05]  /*3350*/  BRA.U UP2, `(.L_x_58) ;  /* 0x0000000102107547 */ /* 0x000fea000b800000 */
[----:B------:R-:W-:Y:S01]  /*3360*/  ULEA UR14, UR36, UR13, 0x7 ;  /* 0x0000000d240e7291 */ /* 0x000fe2000f8e38ff */
[----:B------:R-:W-:Y:S08]  /*3370*/  UMOV UR15, 0x4008 ;  /* 0x00004008000f7882 */ /* 0x000ff00000000000 */
[----:B------:R3:W-:Y:S01]  /*3380*/  UTCCP.T.S.128dp128bit tmem[UR27+0x100], gdesc[UR14] ;  /* 0x0001000e1b0079e7 */ /* 0x0007e20008180000 */
[----:B------:R-:W-:Y:S02]  /*3390*/  NOP ;  /* 0x0000000000007918 */ /* 0x000fe40000000000 */
.L_x_58:
[----:B------:R-:W-:Y:S01]  /*33a0*/  ELECT P0, URZ, PT ;  /* 0x0000000000ff782f */ /* 0x000fe20003800000 */
[----:B------:R-:W-:Y:S02]  /*33b0*/  ULEA UR5, UR20, UR26, 0x1 ;  /* 0x0000001a14057291 */ /* 0x000fe4000f8e08ff */
[----:B------:R-:W-:Y:S02]  /*33c0*/  ULEA UR30, UR36, UR12, 0xa ;  /* 0x0000000c241e7291 */ /* 0x000fe4000f8e50ff */
[----:B---3--:R-:W-:Y:S02]  /*33d0*/  UIADD3 UR14, UPT, UPT, UR5, 0x1, URZ ;  /* 0x00000001050e7890 */ /* 0x008fe4000fffe0ff */
[----:B------:R-:W-:Y:S02]  /*33e0*/  ULEA UR28, UR36, UR11, 0x9 ;  /* 0x0000000b241c7291 */ /* 0x000fe4000f8e48ff */
[----:B------:R-:W-:Y:S02]  /*33f0*/  ULOP3.LUT UR24, UR14, 0x1, URZ, 0xc0, !UPT ;  /* 0x000000010e187892 */ /* 0x000fe4000f8ec0ff */
[----:B------:R-:W-:Y:S02]  /*3400*/  UISETP.NE.U32.AND UP2, UPT, UR16, URZ, UPT ;  /* 0x000000ff1000728c */ /* 0x000fe4000bf45070 */
[----:B------:R-:W-:Y:S01]  /*3410*/  @P0 R2UR UR15, R2 ;  /* 0x00000000020f02ca */ /* 0x000fe200000e0000 */
[----:B------:R-:W-:Y:S02]  /*3420*/  ULOP3.LUT UR24, UR24, 0x494, URZ, 0xfc, !UPT ;  /* 0x0000049418187892 */ /* 0x000fe4000f8efcff */
[----:B------:R-:W-:Y:S02]  /*3430*/  UIADD3 UR34, UPT, UPT, UR30, 0x4, URZ ;  /* 0x000000041e227890 */ /* 0x000fe4000fffe0ff */
[----:B------:R-:W-:Y:S02]  /*3440*/  UIADD3 UR32, UPT, UPT, UR28, 0x2, URZ ;  /* 0x000000021c207890 */ /* 0x000fe4000fffe0ff */
[----:B------:R-:W-:Y:S01]  /*3450*/  ULOP3.LUT UR14, UR14, 0xfffffffe, URZ, 0xc0, !UPT ;  /* 0xfffffffe0e0e7892 */ /* 0x000fe2000f8ec0ff */
[----:B------:R-:W-:Y:S01]  /*3460*/  IMAD.U32 R3, RZ, RZ, UR24 ;  /* 0x00000018ff037e24 */ /* 0x000fe2000f8e00ff */
[----:B------:R-:W-:Y:S02]  /*3470*/  ULOP3.LUT UR24, UR5, 0xfffffffe, URZ, 0xc0, !UPT ;  /* 0xfffffffe05187892 */ /* 0x000fe4000f8ec0ff */
[----:B------:R-:W-:Y:S02]  /*3480*/  UIADD3 UR6, UPT, UPT, UR6, 0x30, URZ ;  /* 0x0000003006067890 */ /* 0x000fe4000fffe0ff */
[----:B------:R-:W-:Y:S01]  /*3490*/  UIADD3 UR19, UPT, UPT, UR19, 0x1, URZ ;  /* 0x0000000113137890 */ /* 0x000fe2000fffe0ff */
[----:B-1----:R-:W-:Y:S01]  /*34a0*/  IMAD.U32 R0, RZ, RZ, UR15 ;  /* 0x0000000fff007e24 */ /* 0x002fe2000f8e00ff */
[----:B------:R-:W-:Y:S02]  /*34b0*/  UIADD3 UR17, UPT, UPT, UR17, -0x1, URZ ;  /* 0xffffffff11117890 */ /* 0x000fe4000fffe0ff */
[----:B------:R-:W-:Y:S02]  /*34c0*/  ULOP3.LUT UR20, UR20, 0x1, URZ, 0x3c, !UPT ;  /* 0x0000000114147892 */ /* 0x000fe4000f8e3cff */
[----:B------:R-:W-:Y:S01]  /*34d0*/  @P0 PRMT R0, R3, 0x5410, R0 ;  /* 0x0000541003000816 */ /* 0x000fe20000000000 */
[----:B------:R-:W-:Y:S01]  /*34e0*/  UMOV UR31, 0x40004040 ;  /* 0x40004040001f7882 */ /* 0x000fe20000000000 */
[----:B------:R-:W-:Y:S01]  /*34f0*/  UMOV UR29, 0x80004020 ;  /* 0x80004020001d7882 */ /* 0x000fe20000000000 */
[----:B------:R-:W-:Y:S01]  /*3500*/  UMOV UR35, 0x40004040 ;  /* 0x4000404000237882 */ /* 0x000fe20000000000 */
[----:B------:R-:W-:Y:S01]  /*3510*/  @P0 R2UR UR15, R0 ;  /* 0x00000000000f02ca */ /* 0x000fe200000e0000 */
[----:B------:R3:W-:Y:S01]  /*3520*/  UTCHMMA gdesc[UR28], gdesc[UR30], tmem[UR8], tmem[UR24], idesc[UR25], UP2 ;  /* 0x00ff181e1c0075ea */ /* 0x0007e20009000008 */
[----:B------:R-:W-:Y:S01]  /*3530*/  UMOV UR33, 0x80004020 ;  /* 0x8000402000217882 */ /* 0x000fe20000000000 */
[----:B------:R-:W-:Y:S01]  /*3540*/  UMOV UR16, 0x1 ;  /* 0x0000000100107882 */ /* 0x000fe20000000000 */
[----:B------:R-:W-:Y:S09]  /*3550*/  UMOV UR36, UR21 ;  /* 0x0000001500247c82 */ /* 0x000ff20008000000 */
[----:B------:R3:W-:Y:S01]  /*3560*/  UTCHMMA gdesc[UR32], gdesc[UR34], tmem[UR8], tmem[UR14], idesc[UR15], UPT ;  /* 0x00ff0e22200075ea */ /* 0x0007e2000b800008 */
[----:B------:R3:W-:Y:S01]  /*3570*/  UTCBAR.MULTICAST [UR6], URZ, UR9 ;  /* 0x000000ff060073e9 */ /* 0x0007e20008000809 */
[----:B------:R-:W-:Y:S05]  /*3580*/  BRA.U UP1, `(.L_x_59) ;  /* 0xfffffffd01207547 */ /* 0x000fea000b83ffff */
.L_x_55:
[----:B------:R-:W-:Y:S01]  /*3590*/  UIADD3 UR22, UPT, UPT, UR22, 0x1, URZ ;  /* 0x0000000116167890 */ /* 0x000fe2000fffe0ff */
[C---:B------:R-:W-:Y:S01]  /*35a0*/  ISETP.NE.AND P0, PT, R10.reuse, 0x2, PT ;  /* 0x000000020a00780c */ /* 0x040fe20003f05270 */
[----:B------:R-:W-:Y:S02]  /*35b0*/  UIADD3 UR7, UPT, UPT, UR7, 0xd0, URZ ;  /* 0x000000d007077890 */ /* 0x000fe4000fffe0ff */
[----:B------:R-:W-:Y:S01]  /*35c0*/  UISETP.NE.AND UP1, UPT, UR22, 0x2, UPT ;  /* 0x000000021600788c */ /* 0x000fe2000bf25270 */
[----:B-1----:R-:W-:Y:S02]  /*35d0*/  SEL R0, RZ, 0x1, P0 ;  /* 0x00000001ff007807 */ /* 0x002fe40000000000 */
[----:B------:R-:W-:Y:S01]  /*35e0*/  SEL R10, R10, RZ, P0 ;  /* 0x000000ff0a0a7207 */ /* 0x000fe20000000000 */
[----:B------:R-:W-:Y:S01]  /*35f0*/  USEL UR5, URZ, 0x1, UP1 ;  /* 0x00000001ff057887 */ /* 0x000fe20008800000 */
[----:B------:R-:W-:Y:S01]  /*3600*/  LOP3.LUT R9, R9, R0, RZ, 0x3c, !PT ;  /* 0x0000000009097212 */ /* 0x000fe200078e3cff */
[----:B------:R-:W-:Y:S01]  /*3610*/  USEL UR22, UR22, URZ, UP1 ;  /* 0x000000ff16167287 */ /* 0x000fe20008800000 */
[----:B------:R1:W-:Y:S03]  /*3620*/  UTCBAR [UR7], URZ ;  /* 0x000000ff070073e9 */ /* 0x0003e600080000ff */
[----:B------:R-:W-:Y:S01]  /*3630*/  LOP3.LUT R11, R11, UR5, RZ, 0x3c, !PT ;  /* 0x000000050b0b7c12 */ /* 0x000fe2000f8e3cff */
[----:B------:R-:W-:Y:S07]  /*3640*/  @P1 BRA `(.L_x_60) ;  /* 0xfffffff800641947 */ /* 0x000fee000383ffff */
[----:B------:R-:W4:Y:S01]  /*3650*/  S2UR UR5, SR_CgaCtaId ;  /* 0x00000000000579c3 */ /* 0x000f220000008800 */
[----:B------:R-:W-:Y:S01]  /*3660*/  ELECT P0, URZ, PT ;  /* 0x0000000000ff782f */ /* 0x000fe20003800000 */
[----:B------:R-:W-:Y:S01]  /*3670*/  IMAD.MOV.U32 R0, RZ, RZ, 0x1 ;  /* 0x00000001ff007424 */ /* 0x000fe200078e00ff */
[----:B------:R-:W-:Y:S01]  /*3680*/  UIADD3 UR4, UPT, UPT, UR4, 0xe0, URZ ;  /* 0x000000e004047890 */ /* 0x000fe2000fffe0ff */
[----:B------:R-:W-:Y:S01]  /*3690*/  SHF.L.U32 R3, R11, 0x1f, RZ ;  /* 0x0000001f0b037819 */ /* 0x000fe200000006ff */
[----:B---3--:R-:W-:-:S03]  /*36a0*/  UMOV UR6, 0x40 ;  /* 0x0000004000067882 */ /* 0x008fc60000000000 */
[----:B------:R-:W-:Y:S01]  /*36b0*/  UVIRTCOUNT.DEALLOC.SMPOOL 0x80 ;  /* 0x000000800000784c */ /* 0x000fe20000000000 */
[----:B----4-:R-:W-:Y:S02]  /*36c0*/  ULEA UR5, UR5, UR6, 0x18 ;  /* 0x0000000605057291 */ /* 0x010fe4000f8ec0ff */
[----:B------:R-:W-:-:S07]  /*36d0*/  ULEA UR6, UR22, UR4, 0x3 ;  /* 0x0000000416067291 */ /* 0x000fce000f8e18ff */
[----:B------:R3:W-:Y:S02]  /*36e0*/  @P0 STS.U8 [UR5+0x1c], R0 ;  /* 0x00001c00ff000988 */ /* 0x0007e40008000005 */
[----:B------:R-:W4:Y:S02]  /*36f0*/  SYNCS.PHASECHK.TRANS64.TRYWAIT P0, [UR6], R3 ;  /* 0x00000003ff0075a7 */ /* 0x000f240008001106 */
[----:B---34-:R-:W-:Y:S05]  /*3700*/  @!P0 BRA `(.L_x_61) ;  /* 0x0000006400e08947 */ /* 0x018fea0003800000 */
.L_x_153:
[----:B-1----:R-:W-:-:S04]  /*3710*/  UIADD3 UR7, UPT, UPT, UR22, 0x1, URZ ;  /* 0x0000000116077890 */ /* 0x002fc8000fffe0ff */
[----:B------:R-:W-:-:S04]  /*3720*/  UISETP.NE.AND UP0, UPT, UR7, 0x2, UPT ;  /* 0x000000020700788c */ /* 0x000fc8000bf05270 */
[----:B------:R-:W-:Y:S02]  /*3730*/  USEL UR6, URZ, 0x1, UP0 ;  /* 0x00000001ff067887 */ /* 0x000fe40008000000 */
[----:B------:R-:W-:-:S04]  /*3740*/  USEL UR7, UR7, URZ, UP0 ;  /* 0x000000ff07077287 */ /* 0x000fc80008000000 */
[----:B------:R-:W-:Y:S01]  /*3750*/  ULEA UR7, UR7, UR4, 0x3 ;  /* 0x0000000407077291 */ /* 0x000fe2000f8e18ff */
[----:B---3--:R-:W-:-:S04]  /*3760*/  LOP3.LUT R3, R11, UR6, RZ, 0x3c, !PT ;  /* 0x000000060b037c12 */ /* 0x008fc8000f8e3cff */
[----:B------:R-:W-:-:S04]  /*3770*/  SHF.L.U32 R3, R3, 0x1f, RZ ;  /* 0x0000001f03037819 */ /* 0x000fc800000006ff */
[----:B------:R-:W1:Y:S02]  /*3780*/  SYNCS.PHASECHK.TRANS64.TRYWAIT P0, [UR7], R3 ;  /* 0x00000003ff0075a7 */ /* 0x000e640008001107 */
[----:B-1----:R-:W-:Y:S05]  /*3790*/  @!P0 BRA `(.L_x_62) ;  /* 0x0000006400d48947 */ /* 0x002fea0003800000 */
.L_x_155:
[----:B------:R-:W-:Y:S01]  /*37a0*/  NOP ;  /* 0x0000000000007918 */ /* 0x000fe20000000000 */
[----:B-1----:R-:W1:Y:S01]  /*37b0*/  LDS R0, [UR5+0x14] ;  /* 0x00001405ff007984 */ /* 0x002e620008000800 */
[----:B------:R-:W-:Y:S01]  /*37c0*/  ULOP3.LUT UR6, UR27, 0xffff, URZ, 0xc0, !UPT ;  /* 0x0000ffff1b067892 */ /* 0x000fe2000f8ec0ff */
[----:B------:R-:W-:Y:S01]  /*37d0*/  UMOV UR8, 0xffff ;  /* 0x0000ffff00087882 */ /* 0x000fe20000000000 */
[----:B------:R-:W-:Y:S02]  /*37e0*/  UMOV UR4, 0x1 ;  /* 0x0000000100047882 */ /* 0x000fe40000000000 */
[----:B------:R-:W-:-:S04]  /*37f0*/  USHF.R.U32.HI UR6, URZ, 0x5, UR6 ;  /* 0x00000005ff067899 */ /* 0x000fc80008011606 */
[----:B------:R-:W-:Y:S02]  /*3800*/  USHF.L.U32 UR8, UR8, UR6, URZ ;  /* 0x0000000608087299 */ /* 0x000fe400080006ff */
[----:B------:R-:W-:-:S04]  /*3810*/  USHF.L.U32 UR4, UR4, UR6, URZ ;  /* 0x0000000604047299 */ /* 0x000fc800080006ff */
[----:B-1----:R-:W-:-:S04]  /*3820*/  LOP3.LUT R0, R0, UR8, RZ, 0xc0, !PT ;  /* 0x0000000800007c12 */ /* 0x002fc8000f8ec0ff */
[----:B------:R-:W-:-:S13]  /*3830*/  ISETP.NE.AND P0, PT, R0, UR8, PT ;  /* 0x0000000800007c0c */ /* 0x000fda000bf05270 */
[----:B------:R-:W-:Y:S05]  /*3840*/  @P0 BRA `(.L_x_63) ;  /* 0x0000000000580947 */ /* 0x000fea0003800000 */
[----:B------:R-:W1:Y:S02]  /*3850*/  LDS R0, [UR5+0x18] ;  /* 0x00001805ff007984 */ /* 0x000e640008000800 */
[----:B-1----:R-:W-:-:S04]  /*3860*/  LOP3.LUT R0, R0, UR4, RZ, 0xc0, !PT ;  /* 0x0000000400007c12 */ /* 0x002fc8000f8ec0ff */
[----:B------:R-:W-:-:S13]  /*3870*/  ISETP.NE.AND P0, PT, R0, UR4, PT ;  /* 0x0000000400007c0c */ /* 0x000fda000bf05270 */
[----:B------:R-:W-:Y:S05]  /*3880*/  @P0 BRA `(.L_x_64) ;  /* 0x00000000003c0947 */ /* 0x000fea0003800000 */
[----:B------:R-:W1:Y:S01]  /*3890*/  S2R R2, SR_LANEID ;  /* 0x0000000000027919 */ /* 0x000e620000000000 */
[----:B------:R-:W-:Y:S01]  /*38a0*/  ULOP3.LUT UR8, URZ, UR8, URZ, 0x33, !UPT ;  /* 0x00000008ff087292 */ /* 0x000fe2000f8e33ff */
[----:B------:R-:W-:Y:S01]  /*38b0*/  LOP3.LUT R4, RZ, UR4, RZ, 0x33, !PT ;  /* 0x00000004ff047c12 */ /* 0x000fe2000f8e33ff */
[----:B------:R-:W-:Y:S02]  /*38c0*/  VOTEU.ANY UR7, UPT, PT ;  /* 0x0000000000077886 */ /* 0x000fe400038e0100 */
[----:B------:R-:W-:Y:S01]  /*38d0*/  UFLO.U32 UR7, UR7 ;  /* 0x00000007000772bd */ /* 0x000fe200080e0000 */
[----:B------:R-:W3:Y:S01]  /*38e0*/  REDUX UR4, R4 ;  /* 0x00000000040473c4 */ /* 0x000ee20000000000 */
[----:B------:R-:W-:-:S06]  /*38f0*/  IMAD.U32 R0, RZ, RZ, UR8 ;  /* 0x00000008ff007e24 */ /* 0x000fcc000f8e00ff */
[----:B------:R4:W-:Y:S01]  /*3900*/  UTCATOMSWS.AND URZ, UR8 ;  /* 0x0000000800ff79e3 */ /* 0x0009e20008000000 */
[----:B------:R-:W2:Y:S01]  /*3910*/  REDUX UR6, R0 ;  /* 0x00000000000673c4 */ /* 0x000ea20000000000 */
[----:B-1----:R-:W-:Y:S01]  /*3920*/  ISETP.EQ.U32.AND P0, PT, R2, UR7, PT ;  /* 0x0000000702007c0c */ /* 0x002fe2000bf02070 */
[----:B---3--:R-:W-:Y:S01]  /*3930*/  IMAD.U32 R2, RZ, RZ, UR4 ;  /* 0x00000004ff027e24 */ /* 0x008fe2000f8e00ff */
[----:B--2---:R-:W-:-:S11]  /*3940*/  MOV R3, UR6 ;  /* 0x0000000600037c02 */ /* 0x004fd60008000f00 */
[----:B------:R4:W-:Y:S04]  /*3950*/  @P0 ATOMS.AND RZ, [UR5+0x14], R3 ;  /* 0x00001403ffff098c */ /* 0x0009e8000a800005 */
[----:B------:R4:W-:Y:S01]  /*3960*/  @P0 ATOMS.AND RZ, [UR5+0x18], R2 ;  /* 0x00001802ffff098c */ /* 0x0009e2000a800005 */
[----:B------:R-:W-:Y:S05]  /*3970*/  BRA `(.L_x_65) ;  /* 0x0000000000147947 */ /* 0x000fea0003800000 */
.L_x_64:
[----:B------:R-:W-:Y:S02]  /*3980*/  MOV R2, 0x39a0 ;  /* 0x000039a000027802 */ /* 0x000fe40000000f00 */
[----:B--2--5:R-:W-:Y:S05]  /*3990*/  CALL.REL.NOINC `($__internal_0_$__cuda_sm10x_tcgen05_guardrail_trap_col_being_dealloced_not_returned_by_alloc) ;  /* 0x0000006800bc7944 */ /* 0x024fea0003c00000 */
[----:B------:R-:W-:Y:S05]  /*39a0*/  BRA `(.L_x_65) ;  /* 0x0000000000087947 */ /* 0x000fea0003800000 */
.L_x_63:
[----:B------:R-:W-:Y:S02]  /*39b0*/  MOV R2, 0x39d0 ;  /* 0x000039d000027802 */ /* 0x000fe40000000f00 */
[----:B--2--5:R-:W-:Y:S05]  /*39c0*/  CALL.REL.NOINC `($__internal_2_$__cuda_sm10x_tcgen05_guardrail_trap_unallocated_columns_being_dealloced) ;  /* 0x0000006800c87944 */ /* 0x024fea0003c00000 */
.L_x_65:
[----:B------:R-:W-:Y:S01]  /*39d0*/  NOP ;  /* 0x0000000000007918 */ /* 0x000fe20000000000 */
[----:B----4-:R-:W-:Y:S05]  /*39e0*/  EXIT ;  /* 0x000000000000794d */ /* 0x010fea0003800000 */
.L_x_48:
[----:B------:R-:W-:Y:S05]  /*39f0*/  BRA.U !UP0, `(.L_x_66) ;  /* 0x0000001508507547 */ /* 0x000fea000b800000 */
[----:B------:R-:W1:Y:S01]  /*3a00*/  LDC R0, c[0x0][0xd30] ;  /* 0x00034c00ff007b82 */ /* 0x000e620000000800 */
[----:B------:R-:W-:Y:S01]  /*3a10*/  UMOV UR4, 0x400 ;  /* 0x0000040000047882 */ /* 0x000fe20000000000 */
[----:B------:R-:W-:Y:S01]  /*3a20*/  UISETP.NE.AND UP0, UPT, UR8, 0x2, UPT ;  /* 0x000000020800788c */ /* 0x000fe2000bf05270 */
[----:B------:R-:W-:Y:S01]  /*3a30*/  IMAD.MOV.U32 R36, RZ, RZ, 0x1 ;  /* 0x00000001ff247424 */ /* 0x000fe200078e00ff */
[----:B------:R-:W-:Y:S01]  /*3a40*/  ULEA UR4, UR37, UR4, 0x18 ;  /* 0x0000000425047291 */ /* 0x000fe2000f8ec0ff */
[----:B------:R-:W-:Y:S01]  /*3a50*/  CS2R R34, SRZ ;  /* 0x0000000000227805 */ /* 0x000fe2000001ff00 */
[----:B------:R-:W-:Y:S01]  /*3a60*/  IMAD.MOV.U32 R32, RZ, RZ, 0x4000 ;  /* 0x00004000ff207424 */ /* 0x000fe200078e00ff */
[----:B------:R-:W-:Y:S01]  /*3a70*/  UPLOP3.LUT UP1, UPT, UPT, UPT, UPT, 0x40, 0x4 ;  /* 0x000000000004789c */ /* 0x000fe20003f2e870 */
[----:B------:R-:W2:Y:S01]  /*3a80*/  LDC R27, c[0x0][0x370] ;  /* 0x0000dc00ff1b7b82 */ /* 0x000ea20000000800 */
[----:B------:R-:W-:Y:S02]  /*3a90*/  UIADD3 UR5, UPT, UPT, UR4, 0x78, URZ ;  /* 0x0000007804057890 */ /* 0x000fe4000fffe0ff */
[----:B------:R-:W-:-:S02]  /*3aa0*/  USEL UR6, URZ, 0x1, UP0 ;  /* 0x00000001ff067887 */ /* 0x000fc40008000000 */
[----:B------:R-:W-:Y:S02]  /*3ab0*/  UIADD3 UR57, UPT, UPT, UR4, 0x60, URZ ;  /* 0x0000006004397890 */ /* 0x000fe4000fffe0ff */
[----:B------:R-:W-:Y:S01]  /*3ac0*/  UIADD3 UR49, UPT, UPT, UR4, 0x68, URZ ;  /* 0x0000006804317890 */ /* 0x000fe2000fffe0ff */
[----:B------:R-:W4:Y:S01]  /*3ad0*/  LDC R8, c[0x0][0xd0c] ;  /* 0x00034300ff087b82 */ /* 0x000f220000000800 */
[----:B------:R-:W-:Y:S02]  /*3ae0*/  UIADD3 UR41, UPT, UPT, UR4, 0x70, URZ ;  /* 0x0000007004297890 */ /* 0x000fe4000fffe0ff */
[----:B------:R-:W-:-:S05]  /*3af0*/  UPRMT UR5, UR37, 0x654, UR5 ;  /* 0x0000065425057896 */ /* 0x000fca0008000005 */
[----:B------:R-:W2:Y:S01]  /*3b00*/  LDC R21, c[0x0][0xd20] ;  /* 0x00034800ff157b82 */ /* 0x000ea20000000800 */
[----:B-1----:R-:W-:-:S07]  /*3b10*/  ISETP.NE.AND P1, PT, R0, 0x1, PT ;  /* 0x000000010000780c */ /* 0x002fce0003f25270 */
[----:B------:R-:W1:Y:S08]  /*3b20*/  LDC.64 R38, c[0x0][0x348] ;  /* 0x0000d200ff267b82 */ /* 0x000e700000000a00 */
[----:B------:R-:W1:Y:S08]  /*3b30*/  LDC.64 R18, c[0x0][0xa88] ;  /* 0x0002a200ff127b82 */ /* 0x000e700000000a00 */
[----:B------:R-:W1:Y:S08]  /*3b40*/  LDC.64 R24, c[0x0][0xd10] ;  /* 0x00034400ff187b82 */ /* 0x000e700000000a00 */
[----:B------:R-:W1:Y:S08]  /*3b50*/  LDC.64 R6, c[0x0][0xd18] ;  /* 0x00034600ff067b82 */ /* 0x000e700000000a00 */
[----:B------:R-:W1:Y:S08]  /*3b60*/  LDC.64 R4, c[0x0][0xd28] ;  /* 0x00034a00ff047b82 */ /* 0x000e700000000a00 */
[----:B------:R-:W1:Y:S08]  /*3b70*/  LDC.64 R22, c[0x0][0xa90] ;  /* 0x0002a400ff167b82 */ /* 0x000e700000000a00 */
[----:B--2-4-:R-:W1:Y:S02]  /*3b80*/  LDC R26, c[0x0][0x374] ;  /* 0x0000dd00ff1a7b82 */ /* 0x014e640000000800 */
.L_x_77:
[C---:B------:R-:W-:Y:S02]  /*3b90*/  LEA R0, R35.reuse, UR4, 0x3 ;  /* 0x0000000423007c11 */ /* 0x040fe4000f8e18ff */
[----:B------:R-:W-:Y:S02]  /*3ba0*/  SHF.L.U32 R3, R34, 0x1f, RZ ;  /* 0x0000001f22037819 */ /* 0x000fe400000006ff */
[----:B------:R-:W-:Y:S02]  /*3bb0*/  LEA R28, R35, UR4, 0x4 ;  /* 0x00000004231c7c11 */ /* 0x000fe4000f8e20ff */
[----:B------:R-:W2:Y:S02]  /*3bc0*/  SYNCS.PHASECHK.TRANS64.TRYWAIT P0, [R0+URZ+0xb0], R3 ;  /* 0x0000b003000075a7 */ /* 0x000ea400080011ff */
[----:B--2-4-:R-:W-:Y:S05]  /*3bd0*/  @!P0 BRA `(.L_x_67) ;  /* 0x0000006000dc8947 */ /* 0x014fea0003800000 */
.L_x_156:
[----:B---3--:R-:W-:Y:S01]  /*3be0*/  ISETP.GE.AND P0, PT, R2, 0x1, PT ;  /* 0x000000010200780c */ /* 0x008fe20003f06270 */
[----:B------:R-:W3:Y:S01]  /*3bf0*/  LDS.128 R28, [R28+0x120] ;  /* 0x000120001c1c7984 */ /* 0x000ee20000000c00 */
[----:B--2---:R-:W-:Y:S01]  /*3c00*/  VIADD R0, R0, 0xc0 ;  /* 0x000000c000007836 */ /* 0x004fe20000000000 */
[----:B------:R-:W-:Y:S01]  /*3c10*/  @!PT LDS RZ, [RZ] ;  /* 0x00000000fffff984 */ /* 0x000fe20000000800 */
[----:B------:R-:W-:Y:S01]  /*3c20*/  @!PT LDS RZ, [RZ] ;  /* 0x00000000fffff984 */ /* 0x000fe20000000800 */
[----:B------:R-:W-:Y:S01]  /*3c30*/  @!PT LDS RZ, [RZ] ;  /* 0x00000000fffff984 */ /* 0x000fe20000000800 */
[----:B------:R-:W-:Y:S01]  /*3c40*/  @!PT LDS RZ, [RZ] ;  /* 0x00000000fffff984 */ /* 0x000fe20000000800 */
[----:B------:R2:W-:Y:S06]  /*3c50*/  MEMBAR.ALL.CTA ;  /* 0x0000000000007992 */ /* 0x0005ec0000008000 */
[----:B--2---:R-:W2:Y:S01]  /*3c60*/  FENCE.VIEW.ASYNC.S ;  /* 0x00000000000073c6 */ /* 0x004ea20000000000 */
[----:B------:R-:W-:Y:S04]  /*3c70*/  PRMT R0, RZ, 0x654, R0 ;  /* 0x00000654ff007816 */ /* 0x000fe80000000000 */
[----:B--2---:R2:W-:Y:S01]  /*3c80*/  SYNCS.ARRIVE.TRANS64.RED.A1T0 RZ, [R0+URZ], RZ ;  /* 0x000000ff00ff79a7 */ /* 0x0045e200081004ff */
[----:B---3--:R-:W-:Y:S11]  /*3c90*/  LOP3.LUT P3, RZ, R30, 0x1, RZ, 0xc0, !PT ;  /* 0x000000011eff7812 */ /* 0x008ff6000786c0ff */
[----:B------:R-:W-:Y:S02]  /*3ca0*/  @!UPT UIADD3 URZ, UPT, UPT, URZ, URZ, URZ ;  /* 0x000000fffffff290 */ /* 0x000fe4000fffe0ff */
[----:B------:R-:W-:Y:S02]  /*3cb0*/  @P3 MOV R13, R28 ;  /* 0x0000001c000d3202 */ /* 0x000fe40000000f00 */
[----:B------:R-:W-:Y:S01]  /*3cc0*/  @P3 LOP3.LUT R10, R29, 0xffff, RZ, 0xc0, !PT ;  /* 0x0000ffff1d0a3812 */ /* 0x000fe200078ec0ff */
[----:B--2---:R-:W-:Y:S06]  /*3cd0*/  @!P0 BRA `(.L_x_68) ;  /* 0x0000000000a48947 */ /* 0x004fec0003800000 */
[----:B-1----:R-:W-:Y:S01]  /*3ce0*/  IMAD.HI.U32 R42, R26, R7, RZ ;  /* 0x000000071a2a7227 */ /* 0x002fe200078e00ff */
[----:B------:R-:W-:Y:S02]  /*3cf0*/  ISETP.NE.AND P0, PT, R6, 0x1, PT ;  /* 0x000000010600780c */ /* 0x000fe40003f05270 */
[----:B------:R-:W-:Y:S01]  /*3d00*/  ISETP.NE.AND P2, PT, R2, 0x1, PT ;  /* 0x000000010200780c */ /* 0x000fe20003f45270 */
[-C--:B------:R-:W-:Y:S01]  /*3d10*/  IMAD.HI.U32 R40, R27, R24.reuse, RZ ;  /* 0x000000181b287227 */ /* 0x080fe200078e00ff */
[----:B------:R-:W-:Y:S02]  /*3d20*/  SHF.R.U32.HI R37, RZ, R21, R42 ;  /* 0x00000015ff257219 */ /* 0x000fe4000001162a */
[----:B------:R-:W-:Y:S01]  /*3d30*/  ISETP.NE.AND P4, PT, R8, 0x1, PT ;  /* 0x000000010800780c */ /* 0x000fe20003f85270 */
[----:B-----5:R-:W-:Y:S01]  /*3d40*/  IMAD.HI.U32 R46, R10, R7, RZ ;  /* 0x000000070a2e7227 */ /* 0x020fe200078e00ff */
[----:B------:R-:W-:Y:S02]  /*3d50*/  SHF.R.U32.HI R40, RZ, R25, R40 ;  /* 0x00000019ff287219 */ /* 0x000fe40000011628 */
[----:B------:R-:W-:Y:S01]  /*3d60*/  SEL R3, R26, R37, !P0 ;  /* 0x000000251a037207 */ /* 0x000fe20004000000 */
[----:B------:R-:W-:Y:S01]  /*3d70*/  IMAD.HI.U32 R42, R13, R24, RZ ;  /* 0x000000180d2a7227 */ /* 0x000fe200078e00ff */
[----:B------:R-:W-:Y:S02]  /*3d80*/  SEL R11, R27, R40, !P4 ;  /* 0x000000281b0b7207 */ /* 0x000fe40006000000 */
[----:B------:R-:W-:Y:S01]  /*3d90*/  SHF.R.U32.HI R37, RZ, R21, R46 ;  /* 0x00000015ff257219 */ /* 0x000fe2000001162e */
[-C--:B------:R-:W-:Y:S01]  /*3da0*/  IMAD.HI.U32 R44, R3, R4.reuse, RZ ;  /* 0x00000004032c7227 */ /* 0x080fe200078e00ff */
[----:B------:R-:W-:Y:S02]  /*3db0*/  SHF.R.U32.HI R42, RZ, R25, R42 ;  /* 0x00000019ff2a7219 */ /* 0x000fe4000001162a */
[----:B------:R-:W-:Y:S01]  /*3dc0*/  SEL R9, R10, R37, !P0 ;  /* 0x000000250a097207 */ /* 0x000fe20004000000 */
[-C--:B------:R-:W-:Y:S01]  /*3dd0*/  IMAD.HI.U32 R40, R11, R4.reuse, RZ ;  /* 0x000000040b287227 */ /* 0x080fe200078e00ff */
[-C--:B------:R-:W-:Y:S03]  /*3de0*/  @P2 SHF.R.U32.HI R3, RZ, R5.reuse, R44 ;  /* 0x00000005ff032219 */ /* 0x080fe6000001162c */
[----:B------:R-:W-:Y:S01]  /*3df0*/  IMAD.HI.U32 R16, R9, R4, RZ ;  /* 0x0000000409107227 */ /* 0x000fe200078e00ff */
[----:B------:R-:W-:Y:S03]  /*3e00*/  @P2 SHF.R.U32.HI R11, RZ, R5, R40 ;  /* 0x00000005ff0b2219 */ /* 0x000fe60000011628 */
[C---:B------:R-:W-:Y:S01]  /*3e10*/  IMAD R12, R2.reuse, R3, RZ ;  /* 0x00000003020c7224 */ /* 0x040fe200078e02ff */
[----:B------:R-:W-:Y:S01]  /*3e20*/  SEL R3, R13, R42, !P4 ;  /* 0x0000002a0d037207 */ /* 0x000fe20006000000 */
[C---:B------:R-:W-:Y:S01]  /*3e30*/  IMAD R14, R2.reuse, R11, RZ ;  /* 0x0000000b020e7224 */ /* 0x040fe200078e02ff */
[----:B------:R-:W-:Y:S02]  /*3e40*/  SHF.R.U32.HI R16, RZ, R5, R16 ;  /* 0x00000005ff107219 */ /* 0x000fe40000011610 */
[C---:B------:R-:W-:Y:S02]  /*3e50*/  ISETP.GE.AND P0, PT, R9.reuse, R12, PT ;  /* 0x0000000c0900720c */ /* 0x040fe40003f06270 */
[----:B------:R-:W-:Y:S02]  /*3e60*/  SEL R17, R9, R16, !P2 ;  /* 0x0000001009117207 */ /* 0x000fe40005000000 */
[C---:B------:R-:W-:Y:S03]  /*3e70*/  ISETP.GE.OR P0, PT, R3.reuse, R14, P0 ;  /* 0x0000000e0300720c */ /* 0x040fe60000706670 */
[----:B------:R-:W-:Y:S04]  /*3e80*/  IMAD.MOV R15, RZ, RZ, -R17 ;  /* 0x000000ffff0f7224 */ /* 0x000fe800078e0a11 */
[----:B------:R-:W-:Y:S06]  /*3e90*/  IMAD R15, R2, R15, R9 ;  /* 0x0000000f020f7224 */ /* 0x000fec00078e0209 */
[C---:B------:R-:W-:Y:S05]  /*3ea0*/  @!P0 IMAD.HI.U32 R12, R3.reuse, R4, RZ ;  /* 0x00000004030c8227 */ /* 0x040fea00078e00ff */
[----:B------:R-:W-:Y:S04]  /*3eb0*/  @!P0 SHF.R.U32.HI R12, RZ, R5, R12 ;  /* 0x00000005ff0c8219 */ /* 0x000fe8000001160c */
[----:B------:R-:W-:Y:S01]  /*3ec0*/  @!P0 SEL R0, R3, R12, !P2 ;  /* 0x0000000c03008207 */ /* 0x000fe20005000000 */
[----:B------:R-:W-:Y:S03]  /*3ed0*/  IMAD.MOV R12, RZ, RZ, -R3 ;  /* 0x000000ffff0c7224 */ /* 0x000fe600078e0a03 */
[----:B------:R-:W-:Y:S01]  /*3ee0*/  @!P0 IADD3 R16, PT, PT, R17, -R0, RZ ;  /* 0x8000000011108210 */ /* 0x000fe20007ffe0ff */
[----:B------:R-:W-:Y:S01]  /*3ef0*/  @!P0 IMAD R0, R11, R15, R0 ;  /* 0x0000000f0b008224 */ /* 0x000fe200078e0200 */
[----:B------:R-:W-:Y:S01]  /*3f00*/  IADD3 R11, PT, PT, -R9, RZ, RZ ;  /* 0x000000ff090b7210 */ /* 0x000fe20007ffe1ff */
[----:B------:R-:W-:Y:S02]  /*3f10*/  IMAD R13, R8, R12, R13 ;  /* 0x0000000c080d7224 */ /* 0x000fe400078e020d */
[----:B------:R-:W-:Y:S02]  /*3f20*/  @!P0 IMAD R9, R16, R2, R3 ;  /* 0x0000000210098224 */ /* 0x000fe400078e0203 */
[----:B------:R-:W-:Y:S02]  /*3f30*/  @!P0 IMAD.MOV.U32 R3, RZ, RZ, R0 ;  /* 0x000000ffff038224 */ /* 0x000fe400078e0000 */
[----:B------:R-:W-:Y:S02]  /*3f40*/  IMAD R10, R6, R11, R10 ;  /* 0x0000000b060a7224 */ /* 0x000fe400078e020a */
[----:B------:R-:W-:Y:S02]  /*3f50*/  IMAD R13, R3, R8, R13 ;  /* 0x00000008030d7224 */ /* 0x000fe400078e020d */
[----:B------:R-:W-:Y:S02]  /*3f60*/  IMAD R10, R9, R6, R10 ;  /* 0x00000006090a7224 */ /* 0x000fe400078e020a */
.L_x_68:
[----:B------:R-:W-:Y:S05]  /*3f70*/  BRA.U UP1, `(.L_x_69) ;  /* 0x0000000101107547 */ /* 0x000fea000b800000 */
[----:B------:R-:W-:Y:S04]  /*3f80*/  MOV R0, UR6 ;  /* 0x0000000600007c02 */ /* 0x000fe80008000f00 */
[----:B------:R-:W-:Y:S04]  /*3f90*/  SHF.L.U32 R3, R0, 0x1f, RZ ;  /* 0x0000001f00037819 */ /* 0x000fe800000006ff */
[----:B------:R-:W2:Y:S02]  /*3fa0*/  SYNCS.PHASECHK.TRANS64.TRYWAIT P0, [UR4+0xa8], R3 ;  /* 0x0000a803ff0075a7 */ /* 0x000ea40008001104 */
[----:B--2---:R-:W-:Y:S05]  /*3fb0*/  @!P0 BRA `(.L_x_70) ;  /* 0x0000005c00f88947 */ /* 0x004fea0003800000 */
.L_x_69:
[----:B-1----:R-:W-:Y:S01]  /*3fc0*/  ISETP.NE.U32.AND P0, PT, R22, RZ, PT ;  /* 0x000000ff1600720c */ /* 0x002fe20003f05070 */
[----:B------:R-:W-:Y:S01]  /*3fd0*/  USHF.L.U32 UR58, UR11, 0x7, URZ ;  /* 0x000000070b3a7899 */ /* 0x000fe200080006ff */
[----:B------:R-:W-:Y:S02]  /*3fe0*/  R2UR UR59, R20 ;  /* 0x00000000143b72ca */ /* 0x000fe400000e0000 */
[C---:B------:R-:W-:Y:S02]  /*3ff0*/  ISETP.NE.AND.EX P0, PT, R23.reuse, RZ, PT, P0 ;  /* 0x000000ff1700720c */ /* 0x040fe40003f05300 */
[----:B------:R-:W-:Y:S02]  /*4000*/  ISETP.NE.U32.AND P2, PT, R22, RZ, PT ;  /* 0x000000ff1600720c */ /* 0x000fe40003f45070 */
[----:B------:R-:W-:Y:S02]  /*4010*/  SHF.L.U32 R11, R36, 0x1f, RZ ;  /* 0x0000001f240b7819 */ /* 0x000fe400000006ff */
[----:B------:R-:W-:Y:S05]  /*4020*/  ISETP.NE.AND.EX P2, PT, R23, RZ, PT, P2 ;  /* 0x000000ff1700720c */ /* 0x000fea0003f45320 */
[----:B------:R-:W-:Y:S02]  /*4030*/  USHF.L.U32 UR59, UR59, 0x7, URZ ;  /* 0x000000073b3b7899 */ /* 0x000fe400080006ff */
[----:B------:R-:W-:Y:S10]  /*4040*/  @!P0 BRA `(.L_x_71) ;  /* 0x00000000002c8947 */ /* 0x000ff40003800000 */
[----:B------:R-:W-:Y:S01]  /*4050*/  ISETP.NE.U32.AND P0, PT, R18, RZ, PT ;  /* 0x000000ff1200720c */ /* 0x000fe20003f05070 */
[----:B------:R-:W-:Y:S03]  /*4060*/  IMAD.MOV.U32 R93, RZ, RZ, 0x1 ;  /* 0x00000001ff5d7424 */ /* 0x000fe600078e00ff */
[----:B------:R-:W-:Y:S11]  /*4070*/  ISETP.NE.AND.EX P0, PT, R19, RZ, PT, P0 ;  /* 0x000000ff1300720c */ /* 0x000ff60003f05300 */
[----:B------:R-:W-:Y:S02]  /*4080*/  @!UPT UIADD3 URZ, UPT, UPT, URZ, URZ, URZ ;  /* 0x000000fffffff290 */ /* 0x000fe4000fffe0ff */
[----:B------:R-:W1:Y:S01]  /*4090*/  @P0 LDC.64 R14, c[0x0][0xa88] ;  /* 0x0002a200ff0e0b82 */ /* 0x000e620000000a00 */
[----:B--2---:R-:W-:Y:S04]  /*40a0*/  @P0 IMAD R0, R22, UR36, RZ ;  /* 0x0000002416000c24 */ /* 0x004fe8000f8e02ff */
[----:B-1----:R-:W-:Y:S04]  /*40b0*/  @P0 IMAD.WIDE R14, R0, 0x4, R14 ;  /* 0x00000004000e0825 */ /* 0x002fe800078e020e */
[----:B------:R-:W-:Y:S01]  /*40c0*/  HFMA2 R0, -RZ, RZ, 0, 5.9604644775390625e-08 ;  /* 0x00000001ff007431 */ /* 0x000fe200000001ff */
[----:B-----5:R1:W5:Y:S04]  /*40d0*/  @P0 LDG.E R49, desc[UR38][R14.64] ;  /* 0x000000260e310981 */ /* 0x020368000c1e1900 */
[----:B------:R-:W-:Y:S01]  /*40e0*/  @!P0 PRMT R93, R0, 0x7610, R93 ;  /* 0x00007610005d8816 */ /* 0x000fe2000000005d */
[----:B-1----:R-:W3:Y:S06]  /*40f0*/  @!P0 LDC R49, c[0x0][0xa80] ;  /* 0x0002a000ff318b82 */ /* 0x002eec0000000800 */
.L_x_71:
[----:B---3-5:R-:W-:Y:S01]  /*4100*/  @!P2 FSETP.EQ.AND P0, PT, R49, RZ, PT ;  /* 0x000000ff3100a20b */ /* 0x028fe20003f02000 */
[----:B------:R-:W-:Y:S01]  /*4110*/  @!UPT UIADD3 URZ, UPT, UPT, URZ, URZ, URZ ;  /* 0x000000fffffff290 */ /* 0x000fe2000fffe0ff */
[----:B------:R-:W-:Y:S11]  /*4120*/  @!P2 BRA `(.L_x_72) ;  /* 0x000000000018a947 */ /* 0x000ff60003800000 */
[----:B------:R-:W-:Y:S02]  /*4130*/  LOP3.LUT P2, RZ, R93, 0xff, RZ, 0xc0, !PT ;  /* 0x000000ff5dff7812 */ /* 0x000fe4000784c0ff */
[----:B------:R-:W-:Y:S04]  /*4140*/  ISETP.NE.U32.AND P0, PT, R18, RZ, PT ;  /* 0x000000ff1200720c */ /* 0x000fe80003f05070 */
[----:B------:R-:W-:Y:S04]  /*4150*/  ISETP.NE.AND.EX P0, PT, R19, RZ, PT, P0 ;  /* 0x000000ff1300720c */ /* 0x000fe80003f05300 */
[----:B------:R-:W-:Y:S03]  /*4160*/  PLOP3.LUT P0, PT, P0, PT, PT, 0x8, 0x80 ;  /* 0x000000000080781c */ /* 0x000fe6000070e170 */
[----:B------:R-:W-:Y:S11]  /*4170*/  @P2 FSETP.EQ.AND P0, PT, R49, RZ, PT ;  /* 0x000000ff3100220b */ /* 0x000ff60003f02000 */
[----:B------:R-:W-:Y:S02]  /*4180*/  @!UPT UIADD3 URZ, UPT, UPT, URZ, URZ, URZ ;  /* 0x000000fffffff290 */ /* 0x000fe4000fffe0ff */
.L_x_72:
[----:B------:R-:W1:Y:S01]  /*4190*/  SYNCS.PHASECHK.TRANS64.TRYWAIT P2, [UR4+0x80], R11 ;  /* 0x0000800bff0075a7 */ /* 0x000e620008041104 */
[----:B------:R-:W-:Y:S04]  /*41a0*/  ELECT P4, URZ, PT ;  /* 0x0000000000ff782f */ /* 0x000fe80003880000 */
[----:B------:R-:W-:Y:S11]  /*41b0*/  PLOP3.LUT P4, PT, P0, P4, PT, 0xf2, 0x2f ;  /* 0x00000000002f781c */ /* 0x000ff60000789e72 */
[----:B------:R-:W-:Y:S02]  /*41c0*/  @!UPT UIADD3 URZ, UPT, UPT, URZ, URZ, URZ ;  /* 0x000000fffffff290 */ /* 0x000fe4000fffe0ff */
[----:B------:R-:W-:Y:S05]  /*41d0*/  @!P4 IADD3 R9, P0, PT, R38, 0x780, RZ ;  /* 0x000007802609c810 */ /* 0x000fea0007f1e0ff */
[----:B--2---:R-:W-:Y:S01]  /*41e0*/  @!P4 IMAD.X R3, RZ, RZ, R39, P0 ;  /* 0x000000ffff03c224 */ /* 0x004fe200000e0627 */
[----:B-1----:R-:W-:Y:S07]  /*41f0*/  @!P2 BRA `(.L_x_73) ;  /* 0x0000005c0080a947 */ /* 0x002fee0003800000 */
.L_x_159:
[----:B------:R-:W-:Y:S01]  /*4200*/  @!P4 R2UR UR8, R9 ;  /* 0x000000000908c2ca */ /* 0x000fe200000e0000 */
[----:B------:R-:W-:Y:S01]  /*4210*/  VOTEU.ALL UP3, P4 ;  /* 0x0000000000ff7886 */ /* 0x000fe20002060000 */
[----:B------:R-:W-:Y:S01]  /*4220*/  @!P4 R2UR UR7, R3 ;  /* 0x000000000307c2ca */ /* 0x000fe200000e0000 */
[----:B------:R-:W-:Y:S01]  /*4230*/  VOTEU.ALL UP2, P4 ;  /* 0x0000000000ff7886 */ /* 0x000fe20002040000 */
[----:B------:R-:W-:Y:S01]  /*4240*/  UMOV UR14, 0x0 ;  /* 0x00000000000e7882 */ /* 0x000fe20000000000 */
[----:B------:R-:W-:Y:S01]  /*4250*/  UMOV UR15, 0x10000000 ;  /* 0x10000000000f7882 */ /* 0x000fe20000000000 */
[----:B------:R-:W-:Y:S01]  /*4260*/  @!UP3 UIADD3 UR56, UPT, UPT, UR4, 0x200, URZ ;  /* 0x000002000438b890 */ /* 0x000fe2000fffe0ff */
[----:B-1----:R-:W-:Y:S01]  /*4270*/  @!P4 IMAD.MOV.U32 R0, RZ, RZ, 0x4000 ;  /* 0x00004000ff00c424 */ /* 0x002fe200078e00ff */
[----:B------:R-:W-:Y:S01]  /*4280*/  UMOV UR60, UR36 ;  /* 0x00000024003c7c82 */ /* 0x000fe20008000000 */
[----:B------:R-:W-:Y:S01]  /*4290*/  @!UP3 UIADD3 UR26, UPT, UPT, UR58, 0x20, URZ ;  /* 0x000000203a1ab890 */ /* 0x000fe2000fffe0ff */
[----:B------:R-:W-:Y:S01]  /*42a0*/  @!P4 IADD3 R9, P0, PT, R38, 0x780, RZ ;  /* 0x000007802609c810 */ /* 0x000fe20007f1e0ff */
[----:B------:R-:W-:Y:S02]  /*42b0*/  @!UP3 UIADD3 UR24, UPT, UPT, UR4, 0x1200, URZ ;  /* 0x000012000418b890 */ /* 0x000fe4000fffe0ff */
[----:B------:R-:W-:Y:S01]  /*42c0*/  IMAD.U32 R14, RZ, RZ, UR8 ;  /* 0x00000008ff0e7e24 */ /* 0x000fe2000f8e00ff */
[----:B------:R-:W-:Y:S01]  /*42d0*/  VOTEU.ALL UP1, P4 ;  /* 0x0000000000ff7886 */ /* 0x000fe20002020000 */
[----:B------:R-:W-:Y:S01]  /*42e0*/  IMAD.U32 R15, RZ, RZ, UR7 ;  /* 0x00000007ff0f7e24 */ /* 0x000fe2000f8e00ff */
[----:B------:R-:W-:Y:S01]  /*42f0*/  UMOV UR25, UR57 ;  /* 0x0000003900197c82 */ /* 0x000fe20008000000 */
[----:B------:R-:W-:Y:S01]  /*4300*/  UMOV UR27, UR59 ;  /* 0x0000003b001b7c82 */ /* 0x000fe20008000000 */
[----:B------:R-:W-:Y:S01]  /*4310*/  @!P4 R2UR UR22, R14 ;  /* 0x000000000e16c2ca */ /* 0x000fe200000e0000 */
[----:B------:R-:W-:Y:S01]  /*4320*/  UMOV UR28, UR36 ;  /* 0x00000024001c7c82 */ /* 0x000fe20008000000 */
[----:B------:R-:W-:Y:S01]  /*4330*/  @!P4 R2UR UR23, R15 ;  /* 0x000000000f17c2ca */ /* 0x000fe200000e0000 */
[----:B------:R-:W-:Y:S01]  /*4340*/  @!UP3 UIADD3 UR18, UPT, UPT, UR58, 0x40, URZ ;  /* 0x000000403a12b890 */ /* 0x000fe2000fffe0ff */
[----:B------:R-:W-:Y:S01]  /*4350*/  @!P4 IMAD.X R3, RZ, RZ, R39, P0 ;  /* 0x000000ffff03c224 */ /* 0x000fe200000e0627 */
[----:B------:R-:W-:Y:S01]  /*4360*/  @!UP3 UIADD3 UR16, UPT, UPT, UR4, 0x2200, URZ ;  /* 0x000022000410b890 */ /* 0x000fe2000fffe0ff */
[----:B------:R-:W-:Y:S01]  /*4370*/  VOTEU.ALL UP0, P4 ;  /* 0x0000000000ff7886 */ /* 0x000fe20002000000 */
[----:B------:R-:W-:Y:S01]  /*4380*/  UMOV UR17, UR57 ;  /* 0x0000003900117c82 */ /* 0x000fe20008000000 */
[----:B------:R-:W-:Y:S01]  /*4390*/  UMOV UR19, UR59 ;  /* 0x0000003b00137c82 */ /* 0x000fe20008000000 */
[----:B------:R-:W-:Y:S01]  /*43a0*/  UMOV UR20, UR36 ;  /* 0x0000002400147c82 */ /* 0x000fe20008000000 */
[----:B------:R-:W-:Y:S02]  /*43b0*/  @!UP3 UIADD3 UR10, UPT, UPT, UR58, 0x60, URZ ;  /* 0x000000603a0ab890 */ /* 0x000fe4000fffe0ff */
[----:B------:R-:W-:Y:S03]  /*43c0*/  @!UP3 UIADD3 UR8, UPT, UPT, UR4, 0x3200, URZ ;  /* 0x000032000408b890 */ /* 0x000fe6000fffe0ff */
[----:B------:R1:W-:Y:S01]  /*43d0*/  @!UP2 UTMALDG.3D [UR56], [UR22], desc[UR14] ;  /* 0x00000e381600a5b4 */ /* 0x0003e20008011000 */
[----:B------:R-:W-:Y:S01]  /*43e0*/  UMOV UR9, UR57 ;  /* 0x0000003900097c82 */ /* 0x000fe20008000000 */
[----:B------:R-:W-:Y:S01]  /*43f0*/  UMOV UR11, UR59 ;  /* 0x0000003b000b7c82 */ /* 0x000fe20008000000 */
[----:B------:R-:W-:Y:S01]  /*4400*/  UMOV UR12, UR36 ;  /* 0x00000024000c7c82 */ /* 0x000fe20008000000 */
[----:B------:R-:W-:Y:S01]  /*4410*/  UPRMT UR7, UR37, 0x654, UR57 ;  /* 0x0000065425077896 */ /* 0x000fe20008000039 */
[----:B------:R1:W-:Y:S01]  /*4420*/  @!UP1 UTMALDG.3D [UR24], [UR22], desc[UR14] ;  /* 0x00000e18160095b4 */ /* 0x0003e20008011000 */
[----:B------:R-:W-:Y:S01]  /*4430*/  VOTEU.ALL UP1, P4 ;  /* 0x0000000000ff7886 */ /* 0x000fe20002020000 */
[----:B------:R1:W-:Y:S04]  /*4440*/  @!UP0 UTMALDG.3D [UR16], [UR22], desc[UR14] ;  /* 0x00000e10160085b4 */ /* 0x0003e80008011000 */
[----:B------:R1:W-:Y:S01]  /*4450*/  @!UP1 UTMALDG.3D [UR8], [UR22], desc[UR14] ;  /* 0x00000e08160095b4 */ /* 0x0003e20008011000 */
[----:B------:R1:W-:Y:S01]  /*4460*/  @!P4 SYNCS.ARRIVE.TRANS64.RED.A0TR RZ, [UR4+0x60], R0 ;  /* 0x00006000ffffc9a7 */ /* 0x0003e20008300404 */
[----:B------:R-:W-:Y:S01]  /*4470*/  SYNCS.ARRIVE.TRANS64.RED.A1T0 RZ, [UR7], RZ ;  /* 0x000000ffffff79a7 */ /* 0x000fe20008100407 */
[----:B------:R-:W2:Y:S02]  /*4480*/  SYNCS.PHASECHK.TRANS64.TRYWAIT P2, [UR4+0x88], R11 ;  /* 0x0000880bff0075a7 */ /* 0x000ea40008041104 */
[----:B-12---:R-:W-:Y:S05]  /*4490*/  @!P2 BRA `(.L_x_74) ;  /* 0x0000005800f0a947 */ /* 0x006fea0003800000 */
.L_x_161:
        /* <DEDUP_REMOVED lines=8> */
[----:B------:R-:W-:Y:S01]  /*4520*/  @!UP3 UIADD3 UR48, UPT, UPT, UR4, 0x4200, URZ ;  /* 0x000042000430b890 */ /* 0x000fe2000fffe0ff */
[----:B------:R-:W-:Y:S01]  /*4530*/  @!P4 IADD3 R37, P0, PT, R38, 0x780, RZ ;  /* 0x000007802625c810 */ /* 0x000fe20007f1e0ff */
[----:B------:R-:W-:Y:S01]  /*4540*/  UMOV UR50, UR58 ;  /* 0x0000003a00327c82 */ /* 0x000fe20008000000 */
[----:B------:R-:W-:Y:S01]  /*4550*/  UMOV UR52, UR36 ;  /* 0x0000002400347c82 */ /* 0x000fe20008000000 */
[----:B------:R-:W-:Y:S01]  /*4560*/  @!UP3 UIADD3 UR26, UPT, UPT, UR58, 0x20, URZ ;  /* 0x000000203a1ab890 */ /* 0x000fe2000fffe0ff */
[----:B------:R-:W-:Y:S01]  /*4570*/  IMAD.U32 R14, RZ, RZ, UR8 ;  /* 0x00000008ff0e7e24 */ /* 0x000fe2000f8e00ff */
[----:B------:R-:W-:Y:S01]  /*4580*/  @!UP3 UIADD3 UR24, UPT, UPT, UR4, 0x5200, URZ ;  /* 0x000052000418b890 */ /* 0x000fe2000fffe0ff */
[----:B------:R-:W-:Y:S01]  /*4590*/  IMAD.U32 R15, RZ, RZ, UR7 ;  /* 0x00000007ff0f7e24 */ /* 0x000fe2000f8e00ff */
[----:B------:R-:W-:Y:S01]  /*45a0*/  VOTEU.ALL UP1, P4 ;  /* 0x0000000000ff7886 */ /* 0x000fe20002020000 */
[----:B------:R-:W-:Y:S01]  /*45b0*/  UMOV UR25, UR49 ;  /* 0x0000003100197c82 */ /* 0x000fe20008000000 */
[----:B------:R-:W-:Y:S01]  /*45c0*/  @!P4 R2UR UR22, R14 ;  /* 0x000000000e16c2ca */ /* 0x000fe200000e0000 */
[----:B------:R-:W-:Y:S01]  /*45d0*/  UMOV UR28, UR36 ;  /* 0x00000024001c7c82 */ /* 0x000fe20008000000 */
[----:B------:R-:W-:Y:S01]  /*45e0*/  @!P4 R2UR UR23, R15 ;  /* 0x000000000f17c2ca */ /* 0x000fe200000e0000 */
[----:B------:R-:W-:Y:S01]  /*45f0*/  UMOV UR27, UR51 ;  /* 0x00000033001b7c82 */ /* 0x000fe20008000000 */
        /* <DEDUP_REMOVED lines=8> */
[----:B------:R-:W-:Y:S02]  /*4680*/  @!UP3 UIADD3 UR8, UPT, UPT, UR4, 0x7200, URZ ;  /* 0x000072000408b890 */ /* 0x000fe4000fffe0ff */
        /* <DEDUP_REMOVED lines=13> */
.L_x_163:
[----:B------:R-:W2:Y:S01]  /*4760*/  LDC.64 R16, c[0x0][0xd10] ;  /* 0x00034400ff107b82 */ /* 0x000ea20000000a00 */
[----:B------:R-:W-:Y:S01]  /*4770*/  @!P4 R2UR UR8, R37 ;  /* 0x000000002508c2ca */ /* 0x000fe200000e0000 */
[----:B------:R-:W-:Y:S01]  /*4780*/  VOTEU.ALL UP3, P4 ;  /* 0x0000000000ff7886 */ /* 0x000fe20002060000 */
[----:B------:R-:W-:Y:S01]  /*4790*/  @!P4 R2UR UR7, R20 ;  /* 0x000000001407c2ca */ /* 0x000fe200000e0000 */
[----:B------:R-:W-:Y:S01]  /*47a0*/  VOTEU.ALL UP2, P4 ;  /* 0x0000000000ff7886 */ /* 0x000fe20002040000 */
[----:B------:R-:W-:Y:S03]  /*47b0*/  UMOV UR14, 0x0 ;  /* 0x00000000000e7882 */ /* 0x000fe60000000000 */
[----:B------:R-:W3:Y:S01]  /*47c0*/  LDC.64 R14, c[0x0][0xd18] ;  /* 0x00034600ff0e7b82 */ /* 0x000ee20000000a00 */
[----:B------:R-:W-:Y:S01]  /*47d0*/  @!UP3 UIADD3 UR43, UPT, UPT, UR59, 0x40, URZ ;  /* 0x000000403b2bb890 */ /* 0x000fe2000fffe0ff */
[----:B------:R-:W-:Y:S01]  /*47e0*/  @!P4 IMAD.MOV.U32 R20, RZ, RZ, 0x4000 ;  /* 0x00004000ff14c424 */ /* 0x000fe200078e00ff */
[----:B------:R-:W-:Y:S01]  /*47f0*/  @!UP3 UIADD3 UR40, UPT, UPT, UR4, 0x8200, URZ ;  /* 0x000082000428b890 */ /* 0x000fe2000fffe0ff */
[----:B------:R-:W-:Y:S01]  /*4800*/  @P3 SHF.R.U32.HI R33, RZ, 0x10, R29 ;  /* 0x00000010ff213819 */ /* 0x000fe2000001161d */
[----:B------:R-:W-:Y:S03]  /*4810*/  UMOV UR15, 0x10000000 ;  /* 0x10000000000f7882 */ /* 0x000fe60000000000 */
[----:B-1----:R-:W1:Y:S01]  /*4820*/  @!P1 LDC R0, c[0x0][0xd20] ;  /* 0x00034800ff009b82 */ /* 0x002e620000000800 */
[----:B------:R-:W-:Y:S01]  /*4830*/  UMOV UR42, UR58 ;  /* 0x0000003a002a7c82 */ /* 0x000fe20008000000 */
[----:B------:R-:W-:Y:S01]  /*4840*/  IMAD.U32 R40, RZ, RZ, UR8 ;  /* 0x00000008ff287e24 */ /* 0x000fe2000f8e00ff */
[----:B------:R-:W-:Y:S05]  /*4850*/  UMOV UR44, UR36 ;  /* 0x00000024002c7c82 */ /* 0x000fea0008000000 */
[----:B------:R-:W4:Y:S01]  /*4860*/  @!P1 LDC R3, c[0x0][0xd0c] ;  /* 0x00034300ff039b82 */ /* 0x000f220000000800 */
[----:B------:R-:W-:Y:S01]  /*4870*/  IMAD.U32 R41, RZ, RZ, UR7 ;  /* 0x00000007ff297e24 */ /* 0x000fe2000f8e00ff */
[----:B------:R-:W-:Y:S01]  /*4880*/  @!UP3 UIADD3 UR26, UPT, UPT, UR58, 0x20, URZ ;  /* 0x000000203a1ab890 */ /* 0x000fe2000fffe0ff */
[----:B------:R-:W-:Y:S01]  /*4890*/  @!P4 R2UR UR22, R40 ;  /* 0x000000002816c2ca */ /* 0x000fe200000e0000 */
[----:B------:R-:W-:Y:S01]  /*48a0*/  @!UP3 UIADD3 UR24, UPT, UPT, UR4, 0x9200, URZ ;  /* 0x000092000418b890 */ /* 0x000fe2000fffe0ff */
[----:B------:R-:W-:Y:S01]  /*48b0*/  VIADD R35, R35, 0x1 ;  /* 0x0000000123237836 */ /* 0x000fe20000000000 */
[----:B------:R-:W-:Y:S01]  /*48c0*/  @!P4 R2UR UR23, R41 ;  /* 0x000000002917c2ca */ /* 0x000fe200000e0000 */
[----:B------:R-:W-:Y:S01]  /*48d0*/  VOTEU.ALL UP1, P4 ;  /* 0x0000000000ff7886 */ /* 0x000fe20002020000 */
[----:B------:R-:W-:Y:S01]  /*48e0*/  UMOV UR25, UR41 ;  /* 0x0000002900197c82 */ /* 0x000fe20008000000 */
[----:B------:R-:W-:Y:S01]  /*48f0*/  UMOV UR28, UR36 ;  /* 0x00000024001c7c82 */ /* 0x000fe20008000000 */
[----:B------:R-:W-:Y:S01]  /*4900*/  UMOV UR27, UR43 ;  /* 0x0000002b001b7c82 */ /* 0x000fe20008000000 */
[----:B------:R-:W-:Y:S02]  /*4910*/  @!UP3 UIADD3 UR18, UPT, UPT, UR58, 0x40, URZ ;  /* 0x000000403a12b890 */ /* 0x000fe4000fffe0ff */
[----:B------:R-:W-:Y:S01]  /*4920*/  @!UP3 UIADD3 UR16, UPT, UPT, UR4, 0xa200, URZ ;  /* 0x0000a2000410b890 */ /* 0x000fe2000fffe0ff */
[----:B------:R-:W-:Y:S01]  /*4930*/  VOTEU.ALL UP0, P4 ;  /* 0x0000000000ff7886 */ /* 0x000fe20002000000 */
[----:B------:R-:W-:Y:S01]  /*4940*/  UMOV UR17, UR41 ;  /* 0x0000002900117c82 */ /* 0x000fe20008000000 */
[----:B------:R-:W-:Y:S01]  /*4950*/  UMOV UR20, UR36 ;  /* 0x0000002400147c82 */ /* 0x000fe20008000000 */
[----:B------:R-:W-:Y:S02]  /*4960*/  UMOV UR19, UR43 ;  /* 0x0000002b00137c82 */ /* 0x000fe40008000000 */
[----:B------:R1:W-:Y:S01]  /*4970*/  @!UP2 UTMALDG.3D [UR40], [UR22], desc[UR14] ;  /* 0x00000e281600a5b4 */ /* 0x0003e20008011000 */
[----:B------:R-:W-:Y:S02]  /*4980*/  @!UP3 UIADD3 UR10, UPT, UPT, UR58, 0x60, URZ ;  /* 0x000000603a0ab890 */ /* 0x000fe4000fffe0ff */
[----:B------:R-:W-:Y:S01]  /*4990*/  @!UP3 UIADD3 UR8, UPT, UPT, UR4, 0xb200, URZ ;  /* 0x0000b2000408b890 */ /* 0x000fe2000fffe0ff */
[----:B------:R-:W-:Y:S01]  /*49a0*/  UMOV UR9, UR41 ;  /* 0x0000002900097c82 */ /* 0x000fe20008000000 */
[----:B------:R-:W-:Y:S01]  /*49b0*/  UMOV UR12, UR36 ;  /* 0x00000024000c7c82 */ /* 0x000fe20008000000 */
[----:B------:R-:W-:Y:S01]  /*49c0*/  UMOV UR11, UR43 ;  /* 0x0000002b000b7c82 */ /* 0x000fe20008000000 */
[----:B------:R1:W-:Y:S01]  /*49d0*/  @!UP1 UTMALDG.3D [UR24], [UR22], desc[UR14] ;  /* 0x00000e18160095b4 */ /* 0x0003e20008011000 */
[----:B------:R-:W-:Y:S01]  /*49e0*/  VOTEU.ALL UP1, P4 ;  /* 0x0000000000ff7886 */ /* 0x000fe20002020000 */
[----:B------:R-:W-:Y:S01]  /*49f0*/  UPRMT UR7, UR37, 0x654, UR41 ;  /* 0x0000065425077896 */ /* 0x000fe20008000029 */
[----:B--2---:R-:W-:Y:S01]  /*4a00*/  @!P1 IMAD.HI.U32 R12, R13, R16, RZ ;  /* 0x000000100d0c9227 */ /* 0x004fe200078e00ff */
[----:B---3--:R-:W-:Y:S02]  /*4a10*/  @!P1 ISETP.NE.AND P0, PT, R14, 0x1, PT ;  /* 0x000000010e00980c */ /* 0x008fe40003f05270 */
[----:B----4-:R-:W-:Y:S01]  /*4a20*/  @!P1 ISETP.NE.AND P2, PT, R3, 0x1, PT ;  /* 0x000000010300980c */ /* 0x010fe20003f45270 */
[C---:B------:R-:W-:Y:S01]  /*4a30*/  @!P1 IMAD.HI.U32 R9, R10.reuse, R15, RZ ;  /* 0x0000000f0a099227 */ /* 0x040fe200078e00ff */
[----:B------:R2:W-:Y:S02]  /*4a40*/  @!UP0 UTMALDG.3D [UR16], [UR22], desc[UR14] ;  /* 0x00000e10160085b4 */ /* 0x0005e40008011000 */
[----:B------:R-:W-:Y:S02]  /*4a50*/  @!P1 SHF.R.U32.HI R12, RZ, R17, R12 ;  /* 0x00000011ff0c9219 */ /* 0x000fe4000001160c */
[----:B-1----:R-:W-:Y:S02]  /*4a60*/  @!P1 SHF.R.U32.HI R9, RZ, R0, R9 ;  /* 0x00000000ff099219 */ /* 0x002fe40000011609 */
[----:B------:R-:W-:Y:S01]  /*4a70*/  @!P1 SEL R12, R13, R12, !P2 ;  /* 0x0000000c0d0c9207 */ /* 0x000fe20005000000 */
[----:B------:R2:W-:Y:S01]  /*4a80*/  @!UP1 UTMALDG.3D [UR8], [UR22], desc[UR14] ;  /* 0x00000e08160095b4 */ /* 0x0005e20008011000 */
[----:B------:R2:W-:Y:S01]  /*4a90*/  @!P4 SYNCS.ARRIVE.TRANS64.RED.A0TR RZ, [UR4+0x70], R20 ;  /* 0x00007014ffffc9a7 */ /* 0x0005e20008300404 */
[----:B------:R-:W-:Y:S05]  /*4aa0*/  @!P1 SEL R9, R10, R9, !P0 ;  /* 0x000000090a099207 */ /* 0x000fea0004000000 */
[----:B------:R-:W-:Y:S02]  /*4ab0*/  @!P1 IMAD.IADD R0, R9, 0x1, -R12 ;  /* 0x0000000109009824 */ /* 0x000fe400078e0a0c */
[----:B------:R-:W-:Y:S02]  /*4ac0*/  @!P1 IMAD.IADD R9, R12, 0x1, -R9 ;  /* 0x000000010c099824 */ /* 0x000fe400078e0a09 */
[----:B------:R-:W-:Y:S02]  /*4ad0*/  @!P1 IMAD R13, R0, R3, R13 ;  /* 0x00000003000d9224 */ /* 0x000fe400078e020d */
[----:B------:R-:W-:Y:S01]  /*4ae0*/  @!P1 IMAD R10, R9, R14, R10 ;  /* 0x0000000e090a9224 */ /* 0x000fe200078e020a */
[----:B------:R-:W-:Y:S01]  /*4af0*/  SYNCS.ARRIVE.TRANS64.RED.A1T0 RZ, [UR7], RZ ;  /* 0x000000ffffff79a7 */ /* 0x000fe20008100407 */
[----:B------:R-:W1:Y:S02]  /*4b00*/  SYNCS.PHASECHK.TRANS64.TRYWAIT P5, [UR4+0x98], R11 ;  /* 0x0000980bff0075a7 */ /* 0x000e6400080a1104 */
[----:B-12---:R-:W-:Y:S05]  /*4b10*/  @!P5 BRA `(.L_x_76) ;  /* 0x000000540080d947 */ /* 0x006fea0003800000 */
.L_x_165:
[----:B------:R-:W-:Y:S01]  /*4b20*/  @!P4 IADD3 R3, P0, PT, R38, 0x780, RZ ;  /* 0x000007802603c810 */ /* 0x000fe20007f1e0ff */
[----:B------:R-:W-:Y:S01]  /*4b30*/  VOTEU.ALL UP2, P4 ;  /* 0x0000000000ff7886 */ /* 0x000fe20002040000 */
[----:B------:R-:W-:Y:S01]  /*4b40*/  UMOV UR14, 0x0 ;  /* 0x00000000000e7882 */ /* 0x000fe20000000000 */
[----:B------:R-:W-:Y:S01]  /*4b50*/  UMOV UR15, 0x10000000 ;  /* 0x10000000000f7882 */ /* 0x000fe20000000000 */
[----:B------:R-:W-:Y:S01]  /*4b60*/  @!P4 R2UR UR8, R3 ;  /* 0x000000000308c2ca */ /* 0x000fe200000e0000 */
[----:B-1----:R-:W-:Y:S01]  /*4b70*/  @!P4 IMAD.X R0, RZ, RZ, R39, P0 ;  /* 0x000000ffff00c224 */ /* 0x002fe200000e0627 */
[----:B------:R-:W-:Y:S01]  /*4b80*/  UMOV UR34, UR58 ;  /* 0x0000003a00227c82 */ /* 0x000fe20008000000 */
[----:B------:R-:W-:Y:S01]  /*4b90*/  VOTEU.ALL UP1, P4 ;  /* 0x0000000000ff7886 */ /* 0x000fe20002020000 */
[----:B------:R-:W-:Y:S01]  /*4ba0*/  UMOV UR12, UR36 ;  /* 0x00000024000c7c82 */ /* 0x000fe20008000000 */
[----:B------:R-:W-:Y:S01]  /*4bb0*/  VOTEU.ALL UP3, P4 ;  /* 0x0000000000ff7886 */ /* 0x000fe20002060000 */
[----:B------:R-:W-:Y:S01]  /*4bc0*/  @!P4 R2UR UR7, R0 ;  /* 0x000000000007c2ca */ /* 0x000fe200000e0000 */
[----:B------:R-:W-:Y:S01]  /*4bd0*/  VOTEU.ALL UP0, P4 ;  /* 0x0000000000ff7886 */ /* 0x000fe20002000000 */
[----:B------:R-:W-:Y:S01]  /*4be0*/  UMOV UR28, UR36 ;  /* 0x00000024001c7c82 */ /* 0x000fe20008000000 */
[----:B------:R-:W-:Y:S01]  /*4bf0*/  UMOV UR20, UR36 ;  /* 0x0000002400147c82 */ /* 0x000fe20008000000 */
[----:B------:R-:W-:Y:S01]  /*4c00*/  @!UP3 UIADD3 UR33, UPT, UPT, UR4, 0x78, URZ ;  /* 0x000000780421b890 */ /* 0x000fe2000fffe0ff */
[----:B------:R-:W-:Y:S01]  /*4c10*/  IMAD.IADD R0, R13, 0x1, R92 ;  /* 0x000000010d007824 */ /* 0x000fe200078e025c */
[----:B------:R-:W-:Y:S01]  /*4c20*/  @!UP3 UIADD3 UR35, UPT, UPT, UR59, 0x60, URZ ;  /* 0x000000603b23b890 */ /* 0x000fe2000fffe0ff */
[----:B------:R-:W-:Y:S01]  /*4c30*/  IMAD.U32 R14, RZ, RZ, UR8 ;  /* 0x00000008ff0e7e24 */ /* 0x000fe2000f8e00ff */
[----:B------:R-:W-:Y:S01]  /*4c40*/  @!UP3 UIADD3 UR32, UPT, UPT, UR4, 0xc200, URZ ;  /* 0x0000c2000420b890 */ /* 0x000fe2000fffe0ff */
[----:B------:R-:W-:Y:S01]  /*4c50*/  ISETP.NE.AND P0, PT, R35, 0x2, PT ;  /* 0x000000022300780c */ /* 0x000fe20003f05270 */
[----:B------:R-:W-:Y:S01]  /*4c60*/  @!UP3 UIADD3 UR10, UPT, UPT, UR58, 0x20, URZ ;  /* 0x000000203a0ab890 */ /* 0x000fe2000fffe0ff */
[----:B------:R-:W-:Y:S01]  /*4c70*/  LOP3.LUT R36, R36, 0x1, RZ, 0x3c, !PT ;  /* 0x0000000124247812 */ /* 0x000fe200078e3cff */
[----:B------:R-:W-:Y:S01]  /*4c80*/  @!UP3 UIADD3 UR8, UPT, UPT, UR4, 0xd200, URZ ;  /* 0x0000d2000408b890 */ /* 0x000fe2000fffe0ff */
[----:B------:R-:W-:Y:S01]  /*4c90*/  IMAD.U32 R15, RZ, RZ, UR7 ;  /* 0x00000007ff0f7e24 */ /* 0x000fe2000f8e00ff */
[----:B------:R-:W-:Y:S01]  /*4ca0*/  @!P4 R2UR UR22, R14 ;  /* 0x000000000e16c2ca */ /* 0x000fe200000e0000 */
[----:B------:R-:W-:Y:S01]  /*4cb0*/  UMOV UR9, UR33 ;  /* 0x0000002100097c82 */ /* 0x000fe20008000000 */
[----:B------:R-:W-:Y:S01]  /*4cc0*/  UMOV UR11, UR35 ;  /* 0x00000023000b7c82 */ /* 0x000fe20008000000 */
[----:B------:R-:W-:Y:S01]  /*4cd0*/  @!UP3 UIADD3 UR26, UPT, UPT, UR58, 0x40, URZ ;  /* 0x000000403a1ab890 */ /* 0x000fe2000fffe0ff */
[----:B------:R-:W-:Y:S01]  /*4ce0*/  @!P4 R2UR UR23, R15 ;  /* 0x000000000f17c2ca */ /* 0x000fe200000e0000 */
[----:B------:R-:W-:Y:S01]  /*4cf0*/  @!UP3 UIADD3 UR24, UPT, UPT, UR4, 0xe200, URZ ;  /* 0x0000e2000418b890 */ /* 0x000fe2000fffe0ff */
[----:B------:R-:W-:Y:S01]  /*4d00*/  SEL R3, RZ, 0x1, P0 ;  /* 0x00000001ff037807 */ /* 0x000fe20000000000 */
[----:B------:R-:W-:Y:S01]  /*4d10*/  UMOV UR25, UR33 ;  /* 0x0000002100197c82 */ /* 0x000fe20008000000 */
[----:B------:R-:W-:Y:S01]  /*4d20*/  UMOV UR27, UR35 ;  /* 0x00000023001b7c82 */ /* 0x000fe20008000000 */
[----:B------:R-:W-:Y:S01]  /*4d30*/  @!UP3 UIADD3 UR18, UPT, UPT, UR58, 0x60, URZ ;  /* 0x000000603a12b890 */ /* 0x000fe2000fffe0ff */
[----:B------:R-:W-:Y:S01]  /*4d40*/  LOP3.LUT R34, R34, R3, RZ, 0x3c, !PT ;  /* 0x0000000322227212 */ /* 0x000fe200078e3cff */
[----:B------:R-:W-:Y:S01]  /*4d50*/  @!UP3 UIADD3 UR16, UPT, UPT, UR4, 0xf200, URZ ;  /* 0x0000f2000410b890 */ /* 0x000fe2000fffe0ff */
[----:B------:R-:W-:Y:S01]  /*4d60*/  IMAD.IADD R20, R10, 0x1, R81 ;  /* 0x000000010a147824 */ /* 0x000fe200078e0251 */
[----:B------:R-:W-:Y:S01]  /*4d70*/  UMOV UR17, UR33 ;  /* 0x0000002100117c82 */ /* 0x000fe20008000000 */
[----:B------:R-:W-:Y:S01]  /*4d80*/  UMOV UR19, UR35 ;  /* 0x0000002300137c82 */ /* 0x000fe20008000000 */
[----:B------:R-:W-:Y:S02]  /*4d90*/  SEL R35, R35, RZ, P0 ;  /* 0x000000ff23237207 */ /* 0x000fe40000000000 */
[----:B------:R1:W-:Y:S01]  /*4da0*/  @!UP2 UTMALDG.3D [UR32], [UR22], desc[UR14] ;  /* 0x00000e201600a5b4 */ /* 0x0003e20008011000 */
[----:B------:R2:W-:Y:S01]  /*4db0*/  @!UP1 UTMALDG.3D [UR8], [UR22], desc[UR14] ;  /* 0x00000e08160095b4 */ /* 0x0005e20008011000 */
[----:B------:R-:W-:Y:S01]  /*4dc0*/  VOTEU.ALL UP1, P4 ;  /* 0x0000000000ff7886 */ /* 0x000fe20002020000 */
[----:B------:R4:W-:Y:S04]  /*4dd0*/  @!UP0 UTMALDG.3D [UR24], [UR22], desc[UR14] ;  /* 0x00000e18160085b4 */ /* 0x0009e80008011000 */
[----:B------:R4:W-:Y:S01]  /*4de0*/  @!UP1 UTMALDG.3D [UR16], [UR22], desc[UR14] ;  /* 0x00000e10160095b4 */ /* 0x0009e20008011000 */
[----:B------:R4:W-:Y:S01]  /*4df0*/  @!P4 SYNCS.ARRIVE.TRANS64.RED.A0TR RZ, [UR4+0x78], R32 ;  /* 0x00007820ffffc9a7 */ /* 0x0009e20008300404 */
[----:B------:R-:W-:Y:S01]  /*4e00*/  UPLOP3.LUT UP1, UPT, UPT, UPT, UPT, 0x80, 0x8 ;  /* 0x000000000008789c */ /* 0x000fe20003f2f070 */
[----:B-1----:R-:W-:Y:S01]  /*4e10*/  @P3 R2UR UR36, R33 ;  /* 0x00000000212432ca */ /* 0x002fe200000e0000 */
[----:B------:R-:W-:Y:S01]  /*4e20*/  SYNCS.ARRIVE.TRANS64.RED.A1T0 RZ, [UR5], RZ ;  /* 0x000000ffffff79a7 */ /* 0x000fe20008100405 */
[----:B--2---:R-:W-:Y:S01]  /*4e30*/  R2UR UR11, R0 ;  /* 0x00000000000b72ca */ /* 0x004fe200000e0000 */
[----:B------:R-:W-:Y:S03]  /*4e40*/  @!UPT UIADD3 URZ, UPT, UPT, URZ, URZ, URZ ;  /* 0x000000fffffff290 */ /* 0x000fe6000fffe0ff */
[----:B------:R-:W-:Y:S11]  /*4e50*/  @P3 BRA `(.L_x_77) ;  /* 0xffffffec004c3947 */ /* 0x000ff6000383ffff */
[----:B------:R-:W-:-:S04]  /*4e60*/  SHF.L.U32 R3, R36, 0x1f, RZ ;  /* 0x0000001f24037819 */ /* 0x000fc800000006ff */
[----:B------:R-:W1:Y:S02]  /*4e70*/  SYNCS.PHASECHK.TRANS64.TRYWAIT P0, [UR4+0x80], R3 ;  /* 0x00008003ff0075a7 */ /* 0x000e640008001104 */
[----:B-1----:R-:W-:Y:S05]  /*4e80*/  @!P0 BRA `(.L_x_78) ;  /* 0x0000005000bc8947 */ /* 0x002fea0003800000 */
.L_x_167:
[----:B------:R-:W2:Y:S02]  /*4e90*/  SYNCS.PHASECHK.TRANS64.TRYWAIT P0, [UR4+0x88], R3 ;  /* 0x00008803ff0075a7 */ /* 0x000ea40008001104 */
[----:B--2---:R-:W-:Y:S05]  /*4ea0*/  @!P0 BRA `(.L_x_79) ;  /* 0x0000005000cc8947 */ /* 0x004fea0003800000 */
.L_x_169:
[----:B------:R-:W2:Y:S02]  /*4eb0*/  SYNCS.PHASECHK.TRANS64.TRYWAIT P0, [UR4+0x90], R3 ;  /* 0x00009003ff0075a7 */ /* 0x000ea40008001104 */
[----:B--2---:R-:W-:Y:S05]  /*4ec0*/  @!P0 BRA `(.L_x_80) ;  /* 0x0000005000dc8947 */ /* 0x004fea0003800000 */
.L_x_171:
[----:B-1----:R-:W-:-:S07]  /*4ed0*/  MOV R0, UR4 ;  /* 0x0000000400007c02 */ /* 0x002fce0008000f00 */
.L_x_81:
[----:B-1----:R-:W-:-:S04]  /*4ee0*/  SHF.L.U32 R3, R36, 0x1f, RZ ;  /* 0x0000001f24037819 */ /* 0x002fc800000006ff */
[----:B------:R1:W2:Y:S03]  /*4ef0*/  SYNCS.PHASECHK.TRANS64.TRYWAIT P0, [R0+URZ+0x98], R3 ;  /* 0x00009803000075a7 */ /* 0x0002a600080011ff */
[----:B--2---:R-:W-:Y:S05]  /*4f00*/  @!P0 NANOSLEEP.SYNCS 0x989680 ;  /* 0x009896800000895d */ /* 0x004fea0003900000 */
[----:B------:R-:W2:Y:S02]  /*4f10*/  @!P0 SYNCS.PHASECHK.TRANS64 P0, [R0+URZ+0x98], R3 ;  /* 0x00009803000085a7 */ /* 0x000ea400080010ff */
[----:B--2-4-:R-:W-:Y:S05]  /*4f20*/  @P0 EXIT ;  /* 0x000000000000094d */ /* 0x014fea0003800000 */
[----:B------:R-:W-:Y:S05]  /*4f30*/  BRA `(.L_x_81) ;  /* 0xfffffffc00e87947 */ /* 0x000fea000383ffff */
.L_x_66:
[----:B------:R-:W-:-:S06]  /*4f40*/  UISETP.GE.AND UP0, UPT, UR8, 0x4, UPT ;  /* 0x000000040800788c */ /* 0x000fcc000bf06270 */
[----:B------:R-:W-:-:S13]  /*4f50*/  PLOP3.LUT P0, PT, PT, PT, UP0, 0x80, 0x8 ;  /* 0x000000000008781c */ /* 0x000fda0003f0f008 */
[----:B------:R-:W-:Y:S05]  /*4f60*/  @!P0 EXIT ;  /* 0x000000000000894d */ /* 0x000fea0003800000 */
[----:B------:R-:W-:Y:S01]  /*4f70*/  BAR.SYNC.DEFER_BLOCKING 0x6, 0xa0 ;  /* 0x0182800000007b1d */ /* 0x000fe20000010000 */
[C---:B------:R-:W-:Y:S01]  /*4f80*/  IMAD.SHL.U32 R4, R107.reuse, 0x4, RZ ;  /* 0x000000046b047824 */ /* 0x040fe200078e00ff */
[C---:B------:R-:W-:Y:S01]  /*4f90*/  R2P PR, R107.reuse, 0x18 ;  /* 0x000000186b007804 */ /* 0x040fe20000000000 */
[C---:B------:R-:W-:Y:S02]  /*4fa0*/  IMAD.SHL.U32 R101, R107.reuse, 0x80, RZ ;  /* 0x000000806b657824 */ /* 0x040fe400078e00ff */
[----:B------:R-:W-:Y:S01]  /*4fb0*/  HFMA2 R106, -RZ, RZ, 0, 9.5367431640625e-06 ;  /* 0x000000a0ff6a7431 */ /* 0x000fe200000001ff */
[----:B------:R-:W-:Y:S01]  /*4fc0*/  SHF.L.U32 R45, R107, 0x10, RZ ;  /* 0x000000106b2d7819 */ /* 0x000fe200000006ff */
[----:B------:R-:W-:Y:S01]  /*4fd0*/  UMOV UR46, 0x400 ;  /* 0x00000400002e7882 */ /* 0x000fe20000000000 */
[----:B------:R-:W1:Y:S01]  /*4fe0*/  LDC R97, c[0x0][0x370] ;  /* 0x0000dc00ff617b82 */ /* 0x000e620000000800 */
[----:B------:R-:W-:Y:S01]  /*4ff0*/  ULEA UR46, UR37, UR46, 0x18 ;  /* 0x0000002e252e7291 */ /* 0x000fe2000f8ec0ff */
[----:B------:R-:W-:Y:S01]  /*5000*/  LOP3.LUT R101, R101, 0x307c, R4, 0xc8, !PT ;  /* 0x0000307c65657812 */ /* 0x000fe200078ec804 */
[----:B------:R-:W-:Y:S01]  /*5010*/  HFMA2 R111, -RZ, RZ, 0, 0 ;  /* 0x00000000ff6f7431 */ /* 0x000fe200000001ff */
[----:B------:R-:W-:Y:S01]  /*5020*/  LOP3.LUT R45, R45, 0x600000, RZ, 0xc0, !PT ;  /* 0x006000002d2d7812 */ /* 0x000fe200078ec0ff */
[----:B------:R-:W-:Y:S01]  /*5030*/  UIADD3 UR4, UPT, UPT, UR46, 0x200, URZ ;  /* 0x000002002e047890 */ /* 0x000fe2000fffe0ff */
[----:B------:R-:W-:Y:S01]  /*5040*/  LOP3.LUT R107, R107, 0x60, RZ, 0xc0, !PT ;  /* 0x000000606b6b7812 */ /* 0x000fe200078ec0ff */
[----:B------:R-:W-:Y:S01]  /*5050*/  VIADD R95, R101, UR46 ;  /* 0x0000002e655f7c36 */ /* 0x000fe20008000000 */
[----:B------:R-:W2:Y:S01]  /*5060*/  LDC R42, c[0x0][0xd0c] ;  /* 0x00034300ff2a7b82 */ /* 0x000ea20000000800 */
[----:B------:R-:W-:Y:S01]  /*5070*/  IMAD.MOV.U32 R105, RZ, RZ, 0x1 ;  /* 0x00000001ff697424 */ /* 0x000fe200078e00ff */
[----:B------:R-:W-:Y:S01]  /*5080*/  MOV R44, RZ ;  /* 0x000000ff002c7202 */ /* 0x000fe20000000f00 */
[C---:B------:R-:W-:Y:S01]  /*5090*/  VIADD R3, R95.reuse, 0x200 ;  /* 0x000002005f037836 */ /* 0x040fe20000000000 */
[----:B------:R-:W-:Y:S01]  /*50a0*/  IADD3 R99, PT, PT, R95, 0x340, RZ ;  /* 0x000003405f637810 */ /* 0x000fe20007ffe0ff */
[----:B------:R-:W-:Y:S01]  /*50b0*/  IMAD.MOV.U32 R104, RZ, RZ, RZ ;  /* 0x000000ffff687224 */ /* 0x000fe200078e00ff */
[----:B------:R-:W-:Y:S01]  /*50c0*/  SEL R106, R106, 0x60, !P3 ;  /* 0x000000606a6a7807 */ /* 0x000fe20005800000 */
[----:B------:R-:W-:Y:S01]  /*50d0*/  @P4 VIADD R99, R3, 0xc0 ;  /* 0x000000c003634836 */ /* 0x000fe20000000000 */
[----:B------:R-:W4:Y:S01]  /*50e0*/  LDC R94, c[0x0][0xd20] ;  /* 0x00034800ff5e7b82 */ /* 0x000f220000000800 */
[----:B------:R-:W3:Y:S01]  /*50f0*/  LDS R0, [UR46+0x140] ;  /* 0x0001402eff007984 */ /* 0x000ee20008000800 */
[----:B------:R-:W-:Y:S01]  /*5100*/  IMAD.MOV.U32 R103, RZ, RZ, RZ ;  /* 0x000000ffff677224 */ /* 0x000fe200078e00ff */
[----:B------:R-:W-:Y:S01]  /*5110*/  MOV R100, UR4 ;  /* 0x0000000400647c02 */ /* 0x000fe20008000f00 */
[----:B------:R-:W1:Y:S04]  /*5120*/  LDCU.64 UR50, c[0x0][0x348] ;  /* 0x00006900ff3277ac */ /* 0x000e680008000a00 */
[----:B------:R-:W1:Y:S01]  /*5130*/  LDC R40, c[0x0][0xd30] ;  /* 0x00034c00ff287b82 */ /* 0x000e620000000800 */
[----:B------:R-:W1:Y:S01]  /*5140*/  LDCU.64 UR44, c[0x0][0xa88] ;  /* 0x00015100ff2c77ac */ /* 0x000e620008000a00 */
[----:B------:R-:W-:Y:S01]  /*5150*/  UMOV UR47, URZ ;  /* 0x000000ff002f7c82 */ /* 0x000fe20008000000 */
[----:B------:R-:W-:-:S05]  /*5160*/  UMOV UR48, URZ ;  /* 0x000000ff00307c82 */ /* 0x000fca0008000000 */
[----:B------:R-:W1:Y:S08]  /*5170*/  LDC.64 R86, c[0x0][0xa88] ;  /* 0x0002a200ff567b82 */ /* 0x000e700000000a00 */
[----:B------:R-:W1:Y:S08]  /*5180*/  LDC.64 R90, c[0x0][0xd10] ;  /* 0x00034400ff5a7b82 */ /* 0x000e700000000a00 */
[----:B------:R-:W1:Y:S08]  /*5190*/  LDC.64 R38, c[0x0][0xd18] ;  /* 0x00034600ff267b82 */ /* 0x000e700000000a00 */
[----:B------:R-:W1:Y:S01]  /*51a0*/  LDC.64 R36, c[0x0][0xd28] ;  /* 0x00034a00ff247b82 */ /* 0x000e620000000a00 */
[----:B---3--:R-:W-:-:S07]  /*51b0*/  IMAD.IADD R45, R0, 0x1, R45 ;  /* 0x00000001002d7824 */ /* 0x008fce00078e022d */
[----:B------:R-:W3:Y:S08]  /*51c0*/  LDC.64 R88, c[0x0][0xa90] ;  /* 0x0002a400ff587b82 */ /* 0x000ef00000000a00 */
[----:B------:R-:W1:Y:S08]  /*51d0*/  LDC.64 R84, c[0x0][0xab0] ;  /* 0x0002ac00ff547b82 */ /* 0x000e700000000a00 */
[----:B------:R-:W1:Y:S08]  /*51e0*/  LDC.64 R82, c[0x0][0xaa8] ;  /* 0x0002aa00ff527b82 */ /* 0x000e700000000a00 */
[----:B--2-4-:R-:W1:Y:S02]  /*51f0*/  LDC R96, c[0x0][0x374] ;  /* 0x0000dd00ff607b82 */ /* 0x014e640000000800 */
.L_x_125:
[----:B------:R-:W-:Y:S02]  /*5200*/  LEA R0, R111, UR46, 0x3 ;  /* 0x0000002e6f007c11 */ /* 0x000fe4000f8e18ff */
[----:B------:R-:W-:Y:S02]  /*5210*/  SHF.L.U32 R3, R103, 0x1f, RZ ;  /* 0x0000001f67037819 */ /* 0x000fe400000006ff */
[----:B------:R-:W-:Y:S02]  /*5220*/  LEA R16, R111, UR46, 0x4 ;  /* 0x0000002e6f107c11 */ /* 0x000fe4000f8e20ff */
[----:B--2---:R-:W2:Y:S02]  /*5230*/  SYNCS.PHASECHK.TRANS64.TRYWAIT P0, [R0+URZ+0xb0], R3 ;  /* 0x0000b003000075a7 */ /* 0x004ea400080011ff */
[----:B--2---:R-:W-:Y:S05]  /*5240*/  @!P0 BRA `(.L_x_82) ;  /* 0x0000005000148947 */ /* 0x004fea0003800000 */
.L_x_172:
[----:B------:R-:W4:Y:S01]  /*5250*/  LDC.64 R14, c[0x0][0xd10] ;  /* 0x00034400ff0e7b82 */ /* 0x000f220000000a00 */
[----:B------:R-:W3:Y:S01]  /*5260*/  LDS.128 R16, [R16+0x120] ;  /* 0x0001200010107984 */ /* 0x000ee20000000c00 */
[----:B-1----:R-:W-:Y:S01]  /*5270*/  ISETP.NE.AND P1, PT, R40, 0x1, PT ;  /* 0x000000012800780c */ /* 0x002fe20003f25270 */
[----:B--2---:R-:W-:Y:S01]  /*5280*/  VIADD R0, R0, 0xc0 ;  /* 0x000000c000007836 */ /* 0x004fe20000000000 */
[----:B------:R-:W-:Y:S04]  /*5290*/  ISETP.GE.AND P0, PT, R2, 0x1, PT ;  /* 0x000000010200780c */ /* 0x000fe80003f06270 */
[----:B------:R-:W1:Y:S01]  /*52a0*/  LDC.64 R12, c[0x0][0xd18] ;  /* 0x00034600ff0c7b82 */ /* 0x000e620000000a00 */
[----:B------:R-:W-:Y:S01]  /*52b0*/  PRMT R0, RZ, 0x654, R0 ;  /* 0x00000654ff007816 */ /* 0x000fe20000000000 */
[----:B------:R-:W-:Y:S01]  /*52c0*/  @!PT LDS RZ, [RZ] ;  /* 0x00000000fffff984 */ /* 0x000fe20000000800 */
[----:B------:R-:W-:Y:S01]  /*52d0*/  @!PT LDS RZ, [RZ] ;  /* 0x00000000fffff984 */ /* 0x000fe20000000800 */
[----:B------:R-:W-:Y:S01]  /*52e0*/  @!PT LDS RZ, [RZ] ;  /* 0x00000000fffff984 */ /* 0x000fe20000000800 */
[----:B------:R-:W-:Y:S01]  /*52f0*/  @!PT LDS RZ, [RZ] ;  /* 0x00000000fffff984 */ /* 0x000fe20000000800 */
[----:B------:R2:W-:Y:S06]  /*5300*/  MEMBAR.ALL.CTA ;  /* 0x0000000000007992 */ /* 0x0005ec0000008000 */
[----:B--2---:R-:W2:Y:S01]  /*5310*/  FENCE.VIEW.ASYNC.S ;  /* 0x00000000000073c6 */ /* 0x004ea20000000000 */
[----:B------:R-:W1:Y:S08]  /*5320*/  @!P1 LDC R11, c[0x0][0xd20] ;  /* 0x00034800ff0b9b82 */ /* 0x000e700000000800 */
[----:B------:R-:W1:Y:S01]  /*5330*/  @!P1 LDC R10, c[0x0][0xd0c] ;  /* 0x00034300ff0a9b82 */ /* 0x000e620000000800 */
[----:B--2---:R2:W-:Y:S01]  /*5340*/  SYNCS.ARRIVE.TRANS64.RED.A1T0 RZ, [R0+URZ], RZ ;  /* 0x000000ff00ff79a7 */ /* 0x0045e200081004ff */
[----:B---3--:R-:W-:Y:S04]  /*5350*/  LOP3.LUT P4, RZ, R18, 0x1, RZ, 0xc0, !PT ;  /* 0x0000000112ff7812 */ /* 0x008fe8000788c0ff */
[----:B------:R-:W-:Y:S09]  /*5360*/  P2R R108, PR, RZ, 0x10 ;  /* 0x00000010ff6c7803 */ /* 0x000ff20000000000 */
[----:B------:R-:W-:Y:S02]  /*5370*/  @P4 MOV R43, R16 ;  /* 0x00000010002b4202 */ /* 0x000fe40000000f00 */
[----:B------:R-:W-:Y:S01]  /*5380*/  @P4 LOP3.LUT R41, R17, 0xffff, RZ, 0xc0, !PT ;  /* 0x0000ffff11294812 */ /* 0x000fe200078ec0ff */
[----:B--2-4-:R-:W-:Y:S06]  /*5390*/  @!P0 BRA `(.L_x_83) ;  /* 0x0000000000a48947 */ /* 0x014fec0003800000 */
[----:B------:R-:W-:Y:S01]  /*53a0*/  IMAD.HI.U32 R21, R96, R39, RZ ;  /* 0x0000002760157227 */ /* 0x000fe200078e00ff */
[----:B------:R-:W-:Y:S02]  /*53b0*/  ISETP.NE.AND P0, PT, R38, 0x1, PT ;  /* 0x000000012600780c */ /* 0x000fe40003f05270 */
[----:B------:R-:W-:Y:S01]  /*53c0*/  ISETP.NE.AND P2, PT, R2, 0x1, PT ;  /* 0x000000010200780c */ /* 0x000fe20003f45270 */
[----:B------:R-:W-:Y:S01]  /*53d0*/  IMAD.HI.U32 R22, R97, R90, RZ ;  /* 0x0000005a61167227 */ /* 0x000fe200078e00ff */
[----:B------:R-:W-:Y:S02]  /*53e0*/  SHF.R.U32.HI R21, RZ, R94, R21 ;  /* 0x0000005eff157219 */ /* 0x000fe40000011615 */
[----:B------:R-:W-:Y:S01]  /*53f0*/  ISETP.NE.AND P3, PT, R42, 0x1, PT ;  /* 0x000000012a00780c */ /* 0x000fe20003f65270 */
[----:B------:R-:W-:Y:S01]  /*5400*/  IMAD.HI.U32 R26, R43, R90, RZ ;  /* 0x0000005a2b1a7227 */ /* 0x000fe200078e00ff */
[----:B------:R-:W-:Y:S02]  /*5410*/  SHF.R.U32.HI R22, RZ, R91, R22 ;  /* 0x0000005bff167219 */ /* 0x000fe40000011616 */
[----:B------:R-:W-:Y:S01]  /*5420*/  SEL R3, R96, R21, !P0 ;  /* 0x0000001560037207 */ /* 0x000fe20004000000 */
[----:B------:R-:W-:Y:S01]  /*5430*/  IMAD.HI.U32 R21, R41, R39, RZ ;  /* 0x0000002729157227 */ /* 0x000fe200078e00ff */
[----:B------:R-:W-:Y:S02]  /*5440*/  SEL R7, R97, R22, !P3 ;  /* 0x0000001661077207 */ /* 0x000fe40005800000 */
[----:B------:R-:W-:Y:S01]  /*5450*/  SHF.R.U32.HI R26, RZ, R91, R26 ;  /* 0x0000005bff1a7219 */ /* 0x000fe2000001161a */
[-C--:B------:R-:W-:Y:S04]  /*5460*/  IMAD.HI.U32 R22, R3, R36.reuse, RZ ;  /* 0x0000002403167227 */ /* 0x080fe800078e00ff */
[----:B------:R-:W-:Y:S01]  /*5470*/  IMAD.HI.U32 R24, R7, R36, RZ ;  /* 0x0000002407187227 */ /* 0x000fe200078e00ff */
[-C--:B------:R-:W-:Y:S02]  /*5480*/  @P2 SHF.R.U32.HI R3, RZ, R37.reuse, R22 ;  /* 0x00000025ff032219 */ /* 0x080fe40000011616 */
[----:B------:R-:W-:Y:S02]  /*5490*/  SHF.R.U32.HI R22, RZ, R94, R21 ;  /* 0x0000005eff167219 */ /* 0x000fe40000011615 */
[----:B------:R-:W-:Y:S01]  /*54a0*/  @P2 SHF.R.U32.HI R7, RZ, R37, R24 ;  /* 0x00000025ff072219 */ /* 0x000fe20000011618 */
[C---:B------:R-:W-:Y:S01]  /*54b0*/  IMAD R4, R2.reuse, R3, RZ ;  /* 0x0000000302047224 */ /* 0x040fe200078e02ff */
[----:B------:R-:W-:Y:S02]  /*54c0*/  SEL R5, R41, R22, !P0 ;  /* 0x0000001629057207 */ /* 0x000fe40004000000 */
[----:B------:R-:W-:Y:S01]  /*54d0*/  SEL R3, R43, R26, !P3 ;  /* 0x0000001a2b037207 */ /* 0x000fe20005800000 */
[----:B------:R-:W-:Y:S01]  /*54e0*/  IMAD R6, R2, R7, RZ ;  /* 0x0000000702067224 */ /* 0x000fe200078e02ff */
[C---:B------:R-:W-:Y:S01]  /*54f0*/  ISETP.GE.AND P0, PT, R5.reuse, R4, PT ;  /* 0x000000040500720c */ /* 0x040fe20003f06270 */
[----:B------:R-:W-:Y:S03]  /*5500*/  IMAD.HI.U32 R8, R5, R36, RZ ;  /* 0x0000002405087227 */ /* 0x000fe600078e00ff */
[----:B------:R-:W-:Y:S01]  /*5510*/  ISETP.GE.OR P0, PT, R3, R6, P0 ;  /* 0x000000060300720c */ /* 0x000fe20000706670 */
[----:B------:R-:W-:Y:S01]  /*5520*/  IMAD.MOV R6, RZ, RZ, -R3 ;  /* 0x000000ffff067224 */ /* 0x000fe200078e0a03 */
[-C--:B------:R-:W-:Y:S03]  /*5530*/  SHF.R.U32.HI R8, RZ, R37.reuse, R8 ;  /* 0x00000025ff087219 */ /* 0x080fe60000011608 */
[----:B------:R-:W-:Y:S01]  /*5540*/  IMAD R43, R42, R6, R43 ;  /* 0x000000062a2b7224 */ /* 0x000fe200078e022b */
[----:B------:R-:W-:Y:S05]  /*5550*/  SEL R9, R5, R8, !P2 ;  /* 0x0000000805097207 */ /* 0x000fea0005000000 */
[----:B------:R-:W-:Y:S02]  /*5560*/  IMAD.MOV R8, RZ, RZ, -R9 ;  /* 0x000000ffff087224 */ /* 0x000fe400078e0a09 */
[C---:B------:R-:W-:Y:S04]  /*5570*/  @!P0 IMAD.HI.U32 R4, R3.reuse, R36, RZ ;  /* 0x0000002403048227 */ /* 0x040fe800078e00ff */
[----:B------:R-:W-:Y:S01]  /*5580*/  IMAD R8, R2, R8, R5 ;  /* 0x0000000802087224 */ /* 0x000fe200078e0205 */
[----:B------:R-:W-:Y:S04]  /*5590*/  @!P0 SHF.R.U32.HI R4, RZ, R37, R4 ;  /* 0x00000025ff048219 */ /* 0x000fe80000011604 */
[----:B------:R-:W-:Y:S02]  /*55a0*/  @!P0 SEL R0, R3, R4, !P2 ;  /* 0x0000000403008207 */ /* 0x000fe40005000000 */
[----:B------:R-:W-:Y:S02]  /*55b0*/  IADD3 R4, PT, PT, -R5, RZ, RZ ;  /* 0x000000ff05047210 */ /* 0x000fe40007ffe1ff */
[----:B------:R-:W-:Y:S01]  /*55c0*/  @!P0 IADD3 R9, PT, PT, R9, -R0, RZ ;  /* 0x8000000009098210 */ /* 0x000fe20007ffe0ff */
[----:B------:R-:W-:Y:S02]  /*55d0*/  @!P0 IMAD R0, R7, R8, R0 ;  /* 0x0000000807008224 */ /* 0x000fe400078e0200 */
[----:B------:R-:W-:Y:S02]  /*55e0*/  IMAD R41, R38, R4, R41 ;  /* 0x0000000426297224 */ /* 0x000fe400078e0229 */
[----:B------:R-:W-:Y:S02]  /*55f0*/  @!P0 IMAD R5, R9, R2, R3 ;  /* 0x0000000209058224 */ /* 0x000fe400078e0203 */
[----:B------:R-:W-:Y:S04]  /*5600*/  @!P0 IMAD.MOV.U32 R3, RZ, RZ, R0 ;  /* 0x000000ffff038224 */ /* 0x000fe800078e0000 */
[----:B------:R-:W-:Y:S02]  /*5610*/  IMAD R43, R3, R42, R43 ;  /* 0x0000002a032b7224 */ /* 0x000fe400078e022b */
[----:B------:R-:W-:Y:S07]  /*5620*/  IMAD R41, R5, R38, R41 ;  /* 0x0000002605297224 */ /* 0x000fee00078e0229 */
.L_x_83:
[----:B-1----:R-:W-:Y:S01]  /*5630*/  @!P1 ISETP.NE.AND P0, PT, R12, 0x1, PT ;  /* 0x000000010c00980c */ /* 0x002fe20003f05270 */
[----:B------:R-:W-:Y:S01]  /*5640*/  @!P1 IMAD.HI.U32 R4, R41, R13, RZ ;  /* 0x0000000d29049227 */ /* 0x000fe200078e00ff */
[----:B------:R-:W-:Y:S01]  /*5650*/  R2UR UR42, R20 ;  /* 0x00000000142a72ca */ /* 0x000fe200000e0000 */
[----:B------:R-:W-:Y:S01]  /*5660*/  USHF.L.U32 UR41, UR11, 0x7, URZ ;  /* 0x000000070b297899 */ /* 0x000fe200080006ff */
[----:B------:R-:W-:Y:S01]  /*5670*/  @!P1 ISETP.NE.AND P2, PT, R10, 0x1, PT ;  /* 0x000000010a00980c */ /* 0x000fe20003f45270 */
[----:B------:R-:W-:Y:S01]  /*5680*/  @!P1 IMAD.HI.U32 R0, R43, R14, RZ ;  /* 0x0000000e2b009227 */ /* 0x000fe200078e00ff */
[----:B------:R-:W-:Y:S01]  /*5690*/  @!P1 SHF.R.U32.HI R4, RZ, R11, R4 ;  /* 0x0000000bff049219 */ /* 0x000fe20000011604 */
[----:B------:R-:W-:Y:S01]  /*56a0*/  BSSY.RECONVERGENT B6, `(.L_x_84) ;  /* 0x000002c000067945 */ /* 0x000fe20003800200 */
[----:B------:R-:W-:Y:S01]  /*56b0*/  @P4 SHF.R.U32.HI R102, RZ, 0x10, R17 ;  /* 0x00000010ff664819 */ /* 0x000fe20000011611 */
[----:B------:R-:W-:Y:S01]  /*56c0*/  VIADD R111, R111, 0x1 ;  /* 0x000000016f6f7836 */ /* 0x000fe20000000000 */
[----:B------:R-:W-:Y:S02]  /*56d0*/  @!P1 SEL R3, R41, R4, !P0 ;  /* 0x0000000429039207 */ /* 0x000fe40004000000 */
[----:B------:R-:W-:Y:S02]  /*56e0*/  @!P1 SHF.R.U32.HI R0, RZ, R15, R0 ;  /* 0x0000000fff009219 */ /* 0x000fe40000011600 */
[----:B------:R-:W-:Y:S01]  /*56f0*/  LOP3.LUT P0, RZ, R100, 0x1f0, RZ, 0xc0, !PT ;  /* 0x000001f064ff7812 */ /* 0x000fe2000780c0ff */
[----:B------:R-:W-:Y:S01]  /*5700*/  USHF.L.U32 UR42, UR42, 0x7, URZ ;  /* 0x000000072a2a7899 */ /* 0x000fe200080006ff */
[----:B------:R-:W-:Y:S05]  /*5710*/  @!P1 SEL R4, R43, R0, !P2 ;  /* 0x000000002b049207 */ /* 0x000fea0005000000 */
[----:B------:R-:W-:Y:S02]  /*5720*/  @!P1 IMAD.IADD R0, R3, 0x1, -R4 ;  /* 0x0000000103009824 */ /* 0x000fe400078e0a04 */
[----:B------:R-:W-:Y:S02]  /*5730*/  @!P1 IMAD.IADD R3, R4, 0x1, -R3 ;  /* 0x0000000104039824 */ /* 0x000fe400078e0a03 */
[----:B------:R-:W-:Y:S02]  /*5740*/  @!P1 IMAD R43, R0, R10, R43 ;  /* 0x0000000a002b9224 */ /* 0x000fe400078e022b */
[----:B------:R-:W-:Y:S01]  /*5750*/  @!P1 IMAD R41, R3, R12, R41 ;  /* 0x0000000c03299224 */ /* 0x000fe200078e0229 */
[----:B------:R-:W-:Y:S06]  /*5760*/  @!P0 BRA `(.L_x_85) ;  /* 0x00000000007c8947 */ /* 0x000fec0003800000 */
[----:B------:R-:W1:Y:S01]  /*5770*/  LDCU.64 UR8, c[0x4][0x80] ;  /* 0x01001000ff0877ac */ /* 0x000e620008000a00 */
[----:B------:R-:W-:Y:S01]  /*5780*/  MOV R16, 0x0 ;  /* 0x0000000000107802 */ /* 0x000fe20000000f00 */
[----:B------:R-:W-:Y:S02]  /*5790*/  HFMA2 R12, -RZ, RZ, 0, 5.9604644775390625e-08 ;  /* 0x00000001ff0c7431 */ /* 0x000fe400000001ff */
[----:B------:R-:W-:Y:S01]  /*57a0*/  IMAD.MOV.U32 R8, RZ, RZ, 0x70 ;  /* 0x00000070ff087424 */ /* 0x000fe200078e00ff */
[----:B------:R2:W3:Y:S01]  /*57b0*/  LDC.64 R14, c[0x4][R16] ;  /* 0x01000000100e7b82 */ /* 0x0004e20000000a00 */
[----:B------:R-:W4:Y:S01]  /*57c0*/  LDCU.64 UR6, c[0x4][0x88] ;  /* 0x01001100ff0677ac */ /* 0x000f220008000a00 */
[----:B------:R-:W-:Y:S01]  /*57d0*/  IMAD.MOV.U32 R13, RZ, RZ, RZ ;  /* 0x000000ffff0d7224 */ /* 0x000fe200078e00ff */
[----:B------:R-:W2:Y:S01]  /*57e0*/  LDCU.64 UR4, c[0x4][0x8] ;  /* 0x01000100ff0477ac */ /* 0x000ea20008000a00 */
[----:B-1----:R-:W-:Y:S01]  /*57f0*/  MOV R5, UR9 ;  /* 0x0000000900057c02 */ /* 0x002fe20008000f00 */
[----:B------:R-:W-:Y:S01]  /*5800*/  IMAD.U32 R4, RZ, RZ, UR8 ;  /* 0x00000008ff047e24 */ /* 0x000fe2000f8e00ff */
[----:B----4-:R-:W-:Y:S01]  /*5810*/  MOV R7, UR7 ;  /* 0x0000000700077c02 */ /* 0x010fe20008000f00 */
[----:B------:R-:W-:Y:S01]  /*5820*/  IMAD.U32 R6, RZ, RZ, UR6 ;  /* 0x00000006ff067e24 */ /* 0x000fe2000f8e00ff */
[----:B--2---:R-:W-:Y:S01]  /*5830*/  MOV R11, UR5 ;  /* 0x00000005000b7c02 */ /* 0x004fe20008000f00 */
[----:B------:R-:W-:Y:S02]  /*5840*/  IMAD.U32 R10, RZ, RZ, UR4 ;  /* 0x00000004ff0a7e24 */ /* 0x000fe4000f8e00ff */
[----:B------:R-:W-:Y:S07]  /*5850*/  LEPC R20, `(.L_x_86) ;  /* 0x000000001014794e */ /* 0x000fee0000000000 */
[----:B---3-5:R-:W-:Y:S05]  /*5860*/  CALL.ABS.NOINC R14 ;  /* 0x000000000e007343 */ /* 0x028fea0003c00000 */
.L_x_86:
[----:B------:R-:W1:Y:S01]  /*5870*/  LDCU.64 UR8, c[0x4][0x80] ;  /* 0x01001000ff0877ac */ /* 0x000e620008000a00 */
[----:B------:R-:W2:Y:S01]  /*5880*/  LDC.64 R16, c[0x4][R16] ;  /* 0x0100000010107b82 */ /* 0x000ea20000000a00 */
[----:B------:R-:W-:Y:S02]  /*5890*/  HFMA2 R12, -RZ, RZ, 0, 5.9604644775390625e-08 ;  /* 0x00000001ff0c7431 */ /* 0x000fe400000001ff */
[----:B------:R-:W-:Y:S02]  /*58a0*/  IMAD.MOV.U32 R8, RZ, RZ, 0x70 ;  /* 0x00000070ff087424 */ /* 0x000fe400078e00ff */
[----:B------:R-:W-:Y:S01]  /*58b0*/  IMAD.MOV.U32 R13, RZ, RZ, RZ ;  /* 0x000000ffff0d7224 */ /* 0x000fe200078e00ff */
[----:B------:R-:W3:Y:S01]  /*58c0*/  LDCU.64 UR6, c[0x4][0x88] ;  /* 0x01001100ff0677ac */ /* 0x000ee20008000a00 */
[----:B------:R-:W4:Y:S01]  /*58d0*/  LDCU.64 UR4, c[0x4][0x8] ;  /* 0x01000100ff0477ac */ /* 0x000f220008000a00 */
[----:B-1----:R-:W-:Y:S02]  /*58e0*/  MOV R4, UR8 ;  /* 0x0000000800047c02 */ /* 0x002fe40008000f00 */
[----:B------:R-:W-:Y:S02]  /*58f0*/  MOV R5, UR9 ;  /* 0x0000000900057c02 */ /* 0x000fe40008000f00 */
[----:B---3--:R-:W-:Y:S01]  /*5900*/  MOV R7, UR7 ;  /* 0x0000000700077c02 */ /* 0x008fe20008000f00 */
[----:B------:R-:W-:Y:S01]  /*5910*/  IMAD.U32 R6, RZ, RZ, UR6 ;  /* 0x00000006ff067e24 */ /* 0x000fe2000f8e00ff */
[----:B----4-:R-:W-:Y:S01]  /*5920*/  MOV R11, UR5 ;  /* 0x00000005000b7c02 */ /* 0x010fe20008000f00 */
[----:B------:R-:W-:Y:S02]  /*5930*/  IMAD.U32 R10, RZ, RZ, UR4 ;  /* 0x00000004ff0a7e24 */ /* 0x000fe4000f8e00ff */
[----:B------:R-:W-:Y:S07]  /*5940*/  LEPC R20, `(.L_x_85) ;  /* 0x000000001014794e */ /* 0x000fee0000000000 */
[----:B--2---:R-:W-:Y:S05]  /*5950*/  CALL.ABS.NOINC R16 ;  /* 0x0000000010007343 */ /* 0x004fea0003c00000 */
.L_x_85:
[----:B------:R-:W-:Y:S05]  /*5960*/  BSYNC.RECONVERGENT B6 ;  /* 0x0000000000067941 */ /* 0x000fea0003800200 */
.L_x_84:
[----:B------:R-:W-:Y:S02]  /*5970*/  ISETP.NE.U32.AND P0, PT, RZ, UR44, PT ;  /* 0x0000002cff007c0c */ /* 0x000fe4000bf05070 */
[C---:B------:R-:W-:Y:S02]  /*5980*/  ISETP.NE.U32.AND P1, PT, R88.reuse, RZ, PT ;  /* 0x000000ff5800720c */ /* 0x040fe40003f25070 */
[----:B------:R-:W-:Y:S02]  /*5990*/  ISETP.NE.U32.AND P4, PT, R88, RZ, PT ;  /* 0x000000ff5800720c */ /* 0x000fe40003f85070 */
[----:B------:R-:W-:Y:S02]  /*59a0*/  ISETP.NE.AND.EX P0, PT, RZ, UR45, PT, P0 ;  /* 0x0000002dff007c0c */ /* 0x000fe4000bf05300 */
[C---:B------:R-:W-:Y:S02]  /*59b0*/  ISETP.NE.AND.EX P1, PT, R89.reuse, RZ, PT, P1 ;  /* 0x000000ff5900720c */ /* 0x040fe40003f25310 */
[----:B------:R-:W-:Y:S02]  /*59c0*/  ISETP.NE.AND.EX P4, PT, R89, RZ, P0, P4 ;  /* 0x000000ff5900720c */ /* 0x000fe40000785340 */
[----:B------:R-:W-:Y:S02]  /*59d0*/  ISETP.NE.U32.AND P5, PT, R84, RZ, PT ;  /* 0x000000ff5400720c */ /* 0x000fe40003fa5070 */
[----:B------:R-:W-:Y:S02]  /*59e0*/  ISETP.NE.U32.AND P3, PT, RZ, UR44, PT ;  /* 0x0000002cff007c0c */ /* 0x000fe4000bf65070 */
[----:B------:R-:W-:Y:S02]  /*59f0*/  PLOP3.LUT P2, PT, PT, PT, PT, 0x8, 0x80 ;  /* 0x000000000080781c */ /* 0x000fe40003f4e170 */
[----:B------:R-:W-:Y:S02]  /*5a00*/  ISETP.NE.AND.EX P5, PT, R85, RZ, PT, P5 ;  /* 0x000000ff5500720c */ /* 0x000fe40003fa5350 */
[----:B------:R-:W-:Y:S03]  /*5a10*/  ISETP.NE.AND.EX P3, PT, RZ, UR45, PT, P3 ;  /* 0x0000002dff007c0c */ /* 0x000fe6000bf65330 */
[----:B------:R-:W-:Y:S01]  /*5a20*/  @!P4 PLOP3.LUT P2, PT, P1, PT, PT, 0x80, 0x8 ;  /* 0x000000000008c81c */ /* 0x000fe20000f4f070 */
[----:B------:R-:W-:Y:S01]  /*5a30*/  @!UPT UIADD3 URZ, UPT, UPT, URZ, URZ, URZ ;  /* 0x000000fffffff290 */ /* 0x000fe2000fffe0ff */
[----:B------:R-:W-:Y:S11]  /*5a40*/  @!P1 BRA `(.L_x_87) ;  /* 0x00000000002c9947 */ /* 0x000ff60003800000 */
[----:B------:R-:W-:Y:S01]  /*5a50*/  ISETP.NE.U32.AND P0, PT, R86, RZ, PT ;  /* 0x000000ff5600720c */ /* 0x000fe20003f05070 */
[----:B------:R-:W-:Y:S03]  /*5a60*/  IMAD.MOV.U32 R93, RZ, RZ, 0x1 ;  /* 0x00000001ff5d7424 */ /* 0x000fe600078e00ff */
[----:B------:R-:W-:Y:S11]  /*5a70*/  ISETP.NE.AND.EX P0, PT, R87, RZ, PT, P0 ;  /* 0x000000ff5700720c */ /* 0x000ff60003f05300 */
[----:B------:R-:W-:Y:S02]  /*5a80*/  @!UPT UIADD3 URZ, UPT, UPT, URZ, URZ, URZ ;  /* 0x000000fffffff290 */ /* 0x000fe4000fffe0ff */
[----:B------:R-:W1:Y:S01]  /*5a90*/  @P0 LDC.64 R4, c[0x0][0xa88] ;  /* 0x0002a200ff040b82 */ /* 0x000e620000000a00 */
[----:B------:R-:W-:Y:S04]  /*5aa0*/  @P0 IMAD R0, R88, UR36, RZ ;  /* 0x0000002458000c24 */ /* 0x000fe8000f8e02ff */
[----:B-1----:R-:W-:Y:S04]  /*5ab0*/  @P0 IMAD.WIDE R4, R0, 0x4, R4 ;  /* 0x0000000400040825 */ /* 0x002fe800078e0204 */
[----:B------:R-:W-:Y:S01]  /*5ac0*/  HFMA2 R0, -RZ, RZ, 0, 5.9604644775390625e-08 ;  /* 0x00000001ff007431 */ /* 0x000fe200000001ff */
[----:B-----5:R1:W5:Y:S04]  /*5ad0*/  @P0 LDG.E R49, desc[UR38][R4.64] ;  /* 0x0000002604310981 */ /* 0x020368000c1e1900 */
[----:B------:R-:W-:Y:S01]  /*5ae0*/  @!P0 PRMT R93, R0, 0x7610, R93 ;  /* 0x00007610005d8816 */ /* 0x000fe2000000005d */
[----:B-1----:R-:W2:Y:S06]  /*5af0*/  @!P0 LDC R49, c[0x0][0xa80] ;  /* 0x0002a000ff318b82 */ /* 0x002eac0000000800 */
.L_x_87:
[----:B------:R-:W-:Y:S05]  /*5b00*/  @!P5 BRA `(.L_x_88) ;  /* 0x000000000020d947 */ /* 0x000fea0003800000 */
[----:B------:R-:W-:Y:S04]  /*5b10*/  ISETP.NE.U32.AND P0, PT, R82, RZ, PT ;  /* 0x000000ff5200720c */ /* 0x000fe80003f05070 */
[----:B------:R-:W-:Y:S11]  /*5b20*/  ISETP.NE.AND.EX P0, PT, R83, RZ, PT, P0 ;  /* 0x000000ff5300720c */ /* 0x000ff60003f05300 */
[----:B------:R-:W-:Y:S02]  /*5b30*/  @!UPT UIADD3 URZ, UPT, UPT, URZ, URZ, URZ ;  /* 0x000000fffffff290 */ /* 0x000fe4000fffe0ff */
[----:B------:R-:W1:Y:S01]  /*5b40*/  @P0 LDC.64 R4, c[0x0][0xaa8] ;  /* 0x0002aa00ff040b82 */ /* 0x000e620000000a00 */
[----:B------:R-:W-:Y:S04]  /*5b50*/  @P0 IMAD R0, R84, UR36, RZ ;  /* 0x0000002454000c24 */ /* 0x000fe8000f8e02ff */
[----:B-1----:R-:W-:Y:S05]  /*5b60*/  @P0 IMAD.WIDE R4, R0, 0x4, R4 ;  /* 0x0000000400040825 */ /* 0x002fea00078e0204 */
[----:B-----5:R1:W5:Y:S02]  /*5b70*/  @P0 LDG.E R46, desc[UR38][R4.64] ;  /* 0x00000026042e0981 */ /* 0x020364000c1e1900 */
[----:B-1----:R-:W3:Y:S02]  /*5b80*/  @!P0 LDC R46, c[0x0][0xaa0] ;  /* 0x0002a800ff2e8b82 */ /* 0x002ee40000000800 */
.L_x_88:
[----:B--2--5:R-:W-:Y:S01]  /*5b90*/  FSETP.NEU.AND P0, PT, R49, RZ, PT ;  /* 0x000000ff3100720b */ /* 0x024fe20003f0d000 */
[----:B------:R-:W-:Y:S01]  /*5ba0*/  BSSY B1, `(.L_x_89) ;  /* 0x0000066000017945 */ /* 0x000fe20003800000 */
[----:B------:R-:W-:Y:S01]  /*5bb0*/  SEL R5, RZ, 0xffffffff, P3 ;  /* 0xffffffffff057807 */ /* 0x000fe20001800000 */
[----:B------:R-:W-:Y:S01]  /*5bc0*/  IMAD.MOV.U32 R116, RZ, RZ, 0x1 ;  /* 0x00000001ff747424 */ /* 0x000fe200078e00ff */
[----:B------:R-:W-:Y:S01]  /*5bd0*/  @!P4 LOP3.LUT P3, RZ, R93, 0xff, RZ, 0xc0, !PT ;  /* 0x000000ff5dffc812 */ /* 0x000fe2000786c0ff */
[----:B------:R-:W-:Y:S01]  /*5be0*/  IMAD R47, R44, 0x80, R45 ;  /* 0x000000802c2f7824 */ /* 0x000fe200078e022d */
[----:B------:R-:W-:Y:S01]  /*5bf0*/  @!P4 SEL R0, RZ, 0xffffffff, P0 ;  /* 0xffffffffff00c807 */ /* 0x000fe20000000000 */
[C---:B------:R-:W-:Y:S01]  /*5c00*/  IMAD.IADD R112, R106.reuse, 0x1, R95 ;  /* 0x000000016a707824 */ /* 0x040fe200078e025f */
[----:B------:R-:W-:Y:S01]  /*5c10*/  LOP3.LUT R105, R105, 0x1, RZ, 0x3c, !PT ;  /* 0x0000000169697812 */ /* 0x000fe200078e3cff */
[----:B------:R-:W-:Y:S01]  /*5c20*/  IMAD.IADD R110, R106, 0x1, R99 ;  /* 0x000000016a6e7824 */ /* 0x000fe200078e0263 */
[----:B------:R-:W-:Y:S01]  /*5c30*/  @P2 SEL R0, R5, R0, !P3 ;  /* 0x0000000005002207 */ /* 0x000fe20005800000 */
[----:B------:R-:W-:Y:S01]  /*5c40*/  IMAD.MOV.U32 R115, RZ, RZ, RZ ;  /* 0x000000ffff737224 */ /* 0x000fe200078e00ff */
[----:B------:R-:W-:Y:S01]  /*5c50*/  LEA R114, R44, UR46, 0x3 ;  /* 0x0000002e2c727c11 */ /* 0x000fe2000f8e18ff */
[----:B------:R-:W-:Y:S01]  /*5c60*/  IMAD.MOV.U32 R80, RZ, RZ, RZ ;  /* 0x000000ffff507224 */ /* 0x000fe200078e00ff */
[----:B------:R-:W-:Y:S02]  /*5c70*/  @!P4 LOP3.LUT R0, R0, 0x1, RZ, 0xc0, !PT ;  /* 0x000000010000c812 */ /* 0x000fe400078ec0ff */
[----:B------:R-:W-:Y:S02]  /*5c80*/  CS2R R78, SRZ ;  /* 0x00000000004e7805 */ /* 0x000fe4000001ff00 */
[----:B------:R-:W-:Y:S02]  /*5c90*/  SHF.L.U32 R3, R104, 0x1f, RZ ;  /* 0x0000001f68037819 */ /* 0x000fe400000006ff */
[----:B------:R-:W-:Y:S02]  /*5ca0*/  CS2R R76, SRZ ;  /* 0x00000000004c7805 */ /* 0x000fe4000001ff00 */
[----:B------:R-:W-:Y:S02]  /*5cb0*/  ISETP.NE.U32.OR P5, PT, R0, 0x1, P4 ;  /* 0x000000010000780c */ /* 0x000fe400027a5470 */
[----:B------:R-:W-:Y:S02]  /*5cc0*/  CS2R R74, SRZ ;  /* 0x00000000004a7805 */ /* 0x000fe4000001ff00 */
[----:B------:R-:W-:Y:S02]  /*5cd0*/  LOP3.LUT P4, R109, R93, 0xff, RZ, 0xc0, !PT ;  /* 0x000000ff5d6d7812 */ /* 0x000fe4000788c0ff */
[----:B------:R-:W-:Y:S02]  /*5ce0*/  CS2R R72, SRZ ;  /* 0x0000000000487805 */ /* 0x000fe4000001ff00 */
[----:B------:R-:W-:Y:S02]  /*5cf0*/  SEL R0, RZ, 0xffffffff, P0 ;  /* 0xffffffffff007807 */ /* 0x000fe40000000000 */
[----:B------:R-:W-:Y:S02]  /*5d00*/  CS2R R70, SRZ ;  /* 0x0000000000467805 */ /* 0x000fe4000001ff00 */
[----:B------:R-:W-:Y:S02]  /*5d10*/  P2R R113, PR, RZ, 0x20 ;  /* 0x00000020ff717803 */ /* 0x000fe40000000000 */
[----:B------:R-:W-:Y:S02]  /*5d20*/  CS2R R68, SRZ ;  /* 0x0000000000447805 */ /* 0x000fe4000001ff00 */
[----:B------:R-:W-:Y:S02]  /*5d30*/  @P1 SEL R0, R5, R0, !P4 ;  /* 0x0000000005001207 */ /* 0x000fe40006000000 */
[----:B------:R-:W-:Y:S02]  /*5d40*/  CS2R R66, SRZ ;  /* 0x0000000000427805 */ /* 0x000fe4000001ff00 */
[----:B------:R-:W-:Y:S02]  /*5d50*/  CS2R R64, SRZ ;  /* 0x0000000000407805 */ /* 0x000fe4000001ff00 */
[----:B------:R-:W-:Y:S02]  /*5d60*/  CS2R R62, SRZ ;  /* 0x00000000003e7805 */ /* 0x000fe4000001ff00 */
[----:B------:R-:W-:Y:S02]  /*5d70*/  LOP3.LUT R0, R0, 0x1, RZ, 0xc0, !PT ;  /* 0x0000000100007812 */ /* 0x000fe400078ec0ff */
[----:B------:R-:W-:Y:S02]  /*5d80*/  CS2R R60, SRZ ;  /* 0x00000000003c7805 */ /* 0x000fe4000001ff00 */
[----:B------:R-:W-:Y:S02]  /*5d90*/  @P5 SHF.L.U32 R4, R105, 0x1f, RZ ;  /* 0x0000001f69045819 */ /* 0x000fe400000006ff */
[----:B------:R-:W-:Y:S02]  /*5da0*/  CS2R R58, SRZ ;  /* 0x00000000003a7805 */ /* 0x000fe4000001ff00 */
[----:B------:R-:W-:Y:S02]  /*5db0*/  ISETP.NE.U32.AND P0, PT, R0, 0x1, PT ;  /* 0x000000010000780c */ /* 0x000fe40003f05070 */
[----:B------:R-:W-:Y:S01]  /*5dc0*/  CS2R R56, SRZ ;  /* 0x0000000000387805 */ /* 0x000fe2000001ff00 */
[----:B------:R-:W1:Y:S01]  /*5dd0*/  @P5 SYNCS.PHASECHK.TRANS64.TRYWAIT P3, [UR46+0x60], R4 ;  /* 0x00006004ff0055a7 */ /* 0x000e62000806112e */
[----:B------:R-:W-:Y:S02]  /*5de0*/  CS2R R54, SRZ ;  /* 0x0000000000367805 */ /* 0x000fe4000001ff00 */
[----:B------:R-:W-:Y:S02]  /*5df0*/  P2R R117, PR, RZ, 0x1 ;  /* 0x00000001ff757803 */ /* 0x000fe40000000000 */
[----:B------:R-:W-:Y:S02]  /*5e00*/  CS2R R52, SRZ ;  /* 0x0000000000347805 */ /* 0x000fe4000001ff00 */
[----:B------:R-:W-:Y:S01]  /*5e10*/  CS2R R50, SRZ ;  /* 0x0000000000327805 */ /* 0x000fe2000001ff00 */
[----:B------:R-:W-:Y:S01]  /*5e20*/  IMAD.MOV.U32 R48, RZ, RZ, RZ ;  /* 0x000000ffff307224 */ /* 0x000fe200078e00ff */
[----:B------:R2:W4:Y:S01]  /*5e30*/  SYNCS.PHASECHK.TRANS64.TRYWAIT P2, [R114+URZ+0xd0], R3 ;  /* 0x0000d003720075a7 */ /* 0x00052200080411ff */
[----:B-1----:R-:W-:Y:S01]  /*5e40*/  @P5 SEL R116, RZ, 0x1, !P3 ;  /* 0x00000001ff745807 */ /* 0x002fe20005800000 */
[----:B--2---:R-:W-:Y:S06]  /*5e50*/  @!P5 BRA `(.L_x_90) ;  /* 0x0000000000e8d947 */ /* 0x004fec0003800000 */
[----:B------:R-:W-:Y:S01]  /*5e60*/  IMAD.MOV.U32 R48, RZ, RZ, RZ ;  /* 0x000000ffff307224 */ /* 0x000fe200078e00ff */
[----:B------:R-:W-:Y:S01]  /*5e70*/  ISETP.NE.AND P0, PT, R116, RZ, PT ;  /* 0x000000ff7400720c */ /* 0x000fe20003f05270 */
[----:B------:R-:W-:Y:S01]  /*5e80*/  BSSY B0, `(.L_x_91) ;  /* 0x0000014000007945 */ /* 0x000fe20003800000 */
[----:B------:R-:W-:Y:S02]  /*5e90*/  CS2R R50, SRZ ;  /* 0x0000000000327805 */ /* 0x000fe4000001ff00 */
        /* <DEDUP_REMOVED lines=13> */
[----:B------:R-:W-:Y:S01]  /*5f70*/  CS2R R78, SRZ ;  /* 0x00000000004e7805 */ /* 0x000fe2000001ff00 */
[----:B------:R-:W-:Y:S06]  /*5f80*/  @P0 BRA `(.L_x_92) ;  /* 0x00000000000c0947 */ /* 0x000fec0003800000 */
[----:B------:R-:W-:Y:S04]  /*5f90*/  SHF.L.U32 R5, R105, 0x1f, RZ ;  /* 0x0000001f69057819 */ /* 0x000fe800000006ff */
[----:B------:R-:W1:Y:S02]  /*5fa0*/  SYNCS.PHASECHK.TRANS64.TRYWAIT P0, [UR46+0x60], R5 ;  /* 0x00006005ff0075a7 */ /* 0x000e64000800112e */
[----:B-1----:R-:W-:Y:S05]  /*5fb0*/  @!P0 BRA `(.L_x_93) ;  /* 0x0000004000cc8947 */ /* 0x002fea0003800000 */
.L_x_92:
[----:B------:R-:W-:Y:S05]  /*5fc0*/  BSYNC B0 ;  /* 0x0000000000007941 */ /* 0x000fea0003800000 */
.L_x_91:
[----:B------:R-:W-:Y:S01]  /*5fd0*/  ISETP.NE.AND P0, PT, R117, RZ, PT ;  /* 0x000000ff7500720c */ /* 0x000fe20003f05270 */
[----:B------:R-:W-:Y:S11]  /*5fe0*/  HFMA2 R115, -RZ, RZ, 0, 5.9604644775390625e-08 ;  /* 0x00000001ff737431 */ /* 0x000ff600000001ff */
[----:B------:R-:W-:Y:S01]  /*5ff0*/  @!UPT UIADD3 URZ, UPT, UPT, URZ, URZ, URZ ;  /* 0x000000fffffff290 */ /* 0x000fe2000fffe0ff */
[----:B------:R2:W1:Y:S04]  /*6000*/  @P0 LDS R80, [R110+0xe00] ;  /* 0x000e00006e500984 */ /* 0x0004680000000800 */
[----:B------:R2:W1:Y:S04]  /*6010*/  @P0 LDS R48, [R101+UR46+0x200] ;  /* 0x0002002e65300984 */ /* 0x0004680008000800 */
[----:B------:R2:W1:Y:S04]  /*6020*/  @P0 LDS R50, [R112+0x200] ;  /* 0x0002000070320984 */ /* 0x0004680000000800 */
[----:B------:R2:W1:Y:S04]  /*6030*/  @P0 LDS R51, [R99] ;  /* 0x0000000063330984 */ /* 0x0004680000000800 */
[----:B------:R2:W1:Y:S04]  /*6040*/  @P0 LDS R52, [R110] ;  /* 0x000000006e340984 */ /* 0x0004680000000800 */
[----:B------:R2:W1:Y:S04]  /*6050*/  @P0 LDS R53, [R101+UR46+0x400] ;  /* 0x0004002e65350984 */ /* 0x0004680008000800 */
[----:B------:R2:W1:Y:S04]  /*6060*/  @P0 LDS R54, [R112+0x400] ;  /* 0x0004000070360984 */ /* 0x0004680000000800 */
[----:B------:R2:W1:Y:S04]  /*6070*/  @P0 LDS R55, [R99+0x200] ;  /* 0x0002000063370984 */ /* 0x0004680000000800 */
[----:B------:R2:W1:Y:S04]  /*6080*/  @P0 LDS R56, [R110+0x200] ;  /* 0x000200006e380984 */ /* 0x0004680000000800 */
        /* <DEDUP_REMOVED lines=22> */
[----:B------:R2:W1:Y:S02]  /*61f0*/  @P0 LDS R79, [R99+0xe00] ;  /* 0x000e0000634f0984 */ /* 0x0004640000000800 */
.L_x_90:
[----:B------:R-:W-:Y:S05]  /*6200*/  BSYNC B1 ;  /* 0x0000000000017941 */ /* 0x000fea0003800000 */
.L_x_89:
[----:B-1----:R-:W-:Y:S04]  /*6210*/  SHF.R.U32.HI R5, RZ, 0x15, R47 ;  /* 0x00000015ff057819 */ /* 0x002fe8000001162f */
[----:B------:R-:W-:Y:S01]  /*6220*/  LOP3.LUT P0, RZ, R5, 0x3, R98, 0x48, !PT ;  /* 0x0000000305ff7812 */ /* 0x000fe20007804862 */
[----:B------:R-:W-:Y:S01]  /*6230*/  @!UPT UIADD3 URZ, UPT, UPT, URZ, URZ, URZ ;  /* 0x000000fffffff290 */ /* 0x000fe2000fffe0ff */
[----:B----4-:R-:W-:Y:S11]  /*6240*/  @P2 BRA `(.L_x_94) ;  /* 0x0000000000082947 */ /* 0x010ff60003800000 */
[----:B------:R-:W1:Y:S02]  /*6250*/  SYNCS.PHASECHK.TRANS64.TRYWAIT P1, [R114+URZ+0xd0], R3 ;  /* 0x0000d003720075a7 */ /* 0x000e6400080211ff */
[----:B-1----:R-:W-:Y:S05]  /*6260*/  @!P1 BRA `(.L_x_95) ;  /* 0x0000004000389947 */ /* 0x002fea0003800000 */
.L_x_94:
[----:B------:R-:W-:Y:S05]  /*6270*/  @!P0 BRA `(.L_x_96) ;  /* 0x0000000000408947 */ /* 0x000fea0003800000 */
[----:B------:R-:W4:Y:S01]  /*6280*/  LDCU.64 UR8, c[0x4][0x70] ;  /* 0x01000e00ff0877ac */ /* 0x000f220008000a00 */
[----:B------:R-:W-:Y:S01]  /*6290*/  MOV R15, 0x0 ;  /* 0x00000000000f7802 */ /* 0x000fe20000000f00 */
[----:B------:R-:W-:Y:S02]  /*62a0*/  HFMA2 R12, -RZ, RZ, 0, 5.9604644775390625e-08 ;  /* 0x00000001ff0c7431 */ /* 0x000fe400000001ff */
[----:B------:R-:W-:Y:S02]  /*62b0*/  IMAD.MOV.U32 R8, RZ, RZ, 0x192 ;  /* 0x00000192ff087424 */ /* 0x000fe400078e00ff */
[----:B------:R-:W-:Y:S01]  /*62c0*/  IMAD.MOV.U32 R13, RZ, RZ, RZ ;  /* 0x000000ffff0d7224 */ /* 0x000fe200078e00ff */
[----:B------:R-:W5:Y:S01]  /*62d0*/  LDCU.64 UR6, c[0x4][0x78] ;  /* 0x01000f00ff0677ac */ /* 0x000f620008000a00 */
[----:B------:R-:W1:Y:S01]  /*62e0*/  LDC.64 R14, c[0x4][R15] ;  /* 0x010000000f0e7b82 */ /* 0x000e620000000a00 */
[----:B------:R-:W2:Y:S01]  /*62f0*/  LDCU.64 UR4, c[0x4][0x10] ;  /* 0x01000200ff0477ac */ /* 0x000ea20008000a00 */
[----:B----4-:R-:W-:Y:S01]  /*6300*/  MOV R5, UR9 ;  /* 0x0000000900057c02 */ /* 0x010fe20008000f00 */
[----:B------:R-:W-:Y:S01]  /*6310*/  IMAD.U32 R4, RZ, RZ, UR8 ;  /* 0x00000008ff047e24 */ /* 0x000fe2000f8e00ff */
[----:B-----5:R-:W-:Y:S01]  /*6320*/  MOV R7, UR7 ;  /* 0x0000000700077c02 */ /* 0x020fe20008000f00 */
[----:B------:R-:W-:Y:S01]  /*6330*/  IMAD.U32 R6, RZ, RZ, UR6 ;  /* 0x00000006ff067e24 */ /* 0x000fe2000f8e00ff */
[----:B--2---:R-:W-:Y:S01]  /*6340*/  MOV R11, UR5 ;  /* 0x00000005000b7c02 */ /* 0x004fe20008000f00 */
[----:B------:R-:W-:Y:S02]  /*6350*/  IMAD.U32 R10, RZ, RZ, UR4 ;  /* 0x00000004ff0a7e24 */ /* 0x000fe4000f8e00ff */
[----:B------:R-:W-:Y:S07]  /*6360*/  LEPC R20, `(.L_x_96) ;  /* 0x000000001014794e */ /* 0x000fee0000000000 */
[----:B-1-3--:R-:W-:Y:S05]  /*6370*/  CALL.ABS.NOINC R14 ;  /* 0x000000000e007343 */ /* 0x00afea0003c00000 */
.L_x_96:
[----:B------:R-:W-:Y:S05]  /*6380*/  WARPSYNC.ALL ;  /* 0x0000000000007948 */ /* 0x000fea0003800000 */
[----:B------:R-:W-:Y:S01]  /*6390*/  R2UR UR4, R47 ;  /* 0x000000002f0472ca */ /* 0x000fe200000e0000 */
[----:B------:R-:W-:Y:S01]  /*63a0*/  BSSY.RECONVERGENT B0, `(.L_x_97) ;  /* 0x0000083000007945 */ /* 0x000fe20003800200 */
[----:B------:R-:W-:Y:S11]  /*63b0*/  ISETP.NE.AND P0, PT, R107, RZ, PT ;  /* 0x000000ff6b00720c */ /* 0x000ff60003f05270 */
[----:B------:R-:W3:Y:S02]  /*63c0*/  LDTM.x32 R4, tmem[UR4] ;  /* 0x00000004000479ee */ /* 0x000ee400082c0000 */
[C---:B---3--:R-:W-:Y:S01]  /*63d0*/  FMUL R4, R46.reuse, R4 ;  /* 0x000000042e047220 */ /* 0x048fe20000400000 */
[C---:B------:R-:W-:Y:S01]  /*63e0*/  FMUL R5, R46.reuse, R5 ;  /* 0x000000052e057220 */ /* 0x040fe20000400000 */
[C---:B------:R-:W-:Y:S01]  /*63f0*/  FMUL R6, R46.reuse, R6 ;  /* 0x000000062e067220 */ /* 0x040fe20000400000 */
[C---:B------:R-:W-:Y:S01]  /*6400*/  FMUL R7, R46.reuse, R7 ;  /* 0x000000072e077220 */ /* 0x040fe20000400000 */
[C---:B------:R-:W-:Y:S01]  /*6410*/  FFMA R4, R49.reuse, R48, R4 ;  /* 0x0000003031047223 */ /* 0x040fe20000000004 */
[C---:B------:R-:W-:Y:S01]  /*6420*/  FFMA R5, R49.reuse, R50, R5 ;  /* 0x0000003231057223 */ /* 0x040fe20000000005 */
[C---:B------:R-:W-:Y:S01]  /*6430*/  FFMA R6, R49.reuse, R51, R6 ;  /* 0x0000003331067223 */ /* 0x040fe20000000006 */
[C---:B------:R-:W-:Y:S01]  /*6440*/  FFMA R7, R49.reuse, R52, R7 ;  /* 0x0000003431077223 */ /* 0x040fe20000000007 */
[C---:B------:R-:W-:Y:S01]  /*6450*/  FMUL R8, R46.reuse, R8 ;  /* 0x000000082e087220 */ /* 0x040fe20000400000 */
[----:B------:R3:W-:Y:S01]  /*6460*/  STS [R101+UR46+0x200], R4 ;  /* 0x0002000465007988 */ /* 0x0007e2000800082e */
[C---:B------:R-:W-:Y:S01]  /*6470*/  FMUL R9, R46.reuse, R9 ;  /* 0x000000092e097220 */ /* 0x040fe20000400000 */
[C---:B------:R-:W-:Y:S01]  /*6480*/  FMUL R10, R46.reuse, R10 ;  /* 0x0000000a2e0a7220 */ /* 0x040fe20000400000 */
[C---:B------:R-:W-:Y:S01]  /*6490*/  FFMA R8, R49.reuse, R53, R8 ;  /* 0x0000003531087223 */ /* 0x040fe20000000008 */
[----:B------:R3:W-:Y:S01]  /*64a0*/  STS [R112+0x200], R5 ;  /* 0x0002000570007388 */ /* 0x0007e20000000800 */
[C---:B------:R-:W-:Y:S01]  /*64b0*/  FFMA R9, R49.reuse, R54, R9 ;  /* 0x0000003631097223 */ /* 0x040fe20000000009 */
[C---:B------:R-:W-:Y:S01]  /*64c0*/  FFMA R10, R49.reuse, R55, R10 ;  /* 0x00000037310a7223 */ /* 0x040fe2000000000a */
[C---:B------:R-:W-:Y:S01]  /*64d0*/  FMUL R11, R46.reuse, R11 ;  /* 0x0000000b2e0b7220 */ /* 0x040fe20000400000 */
[----:B------:R3:W-:Y:S01]  /*64e0*/  STS [R99], R6 ;  /* 0x0000000663007388 */ /* 0x0007e20000000800 */
[C---:B------:R-:W-:Y:S01]  /*64f0*/  FMUL R12, R46.reuse, R12 ;  /* 0x0000000c2e0c7220 */ /* 0x040fe20000400000 */
[C---:B------:R-:W-:Y:S01]  /*6500*/  FMUL R13, R46.reuse, R13 ;  /* 0x0000000d2e0d7220 */ /* 0x040fe20000400000 */
[C---:B------:R-:W-:Y:S01]  /*6510*/  FFMA R11, R49.reuse, R56, R11 ;  /* 0x00000038310b7223 */ /* 0x040fe2000000000b */
[----:B------:R3:W-:Y:S01]  /*6520*/  STS [R110], R7 ;  /* 0x000000076e007388 */ /* 0x0007e20000000800 */
        /* <DEDUP_REMOVED lines=11> */
[----:B------:R3:W-:Y:S01]  /*65e0*/  STS [R99+0x200], R10 ;  /* 0x0002000a63007388 */ /* 0x0007e20000000800 */
[C---:B------:R-:W-:Y:S01]  /*65f0*/  FMUL R18, R46.reuse, R18 ;  /* 0x000000122e127220 */ /* 0x040fe20000400000 */
[C---:B------:R-:W-:Y:S01]  /*6600*/  FMUL R19, R46.reuse, R19 ;  /* 0x000000132e137220 */ /* 0x040fe20000400000 */
[C---:B------:R-:W-:Y:S01]  /*6610*/  FFMA R17, R49.reuse, R62, R17 ;  /* 0x0000003e31117223 */ /* 0x040fe20000000011 */
[----:B------:R3:W-:Y:S01]  /*6620*/  STS [R110+0x200], R11 ;  /* 0x0002000b6e007388 */ /* 0x0007e20000000800 */
        /* <DEDUP_REMOVED lines=42> */
[----:B------:R-:W-:Y:S01]  /*68d0*/  FMUL R35, R46, R35 ;  /* 0x000000232e237220 */ /* 0x000fe20000400000 */
[----:B------:R3:W-:Y:S03]  /*68e0*/  STS [R99+0x800], R22 ;  /* 0x0008001663007388 */ /* 0x0007e60000000800 */
[----:B------:R-:W-:Y:S01]  /*68f0*/  FFMA R35, R49, R80, R35 ;  /* 0x0000005031237223 */ /* 0x000fe20000000023 */
[----:B------:R3:W-:Y:S04]  /*6900*/  STS [R110+0x800], R23 ;  /* 0x000800176e007388 */ /* 0x0007e80000000800 */
[----:B------:R3:W-:Y:S04]  /*6910*/  STS [R101+UR46+0xc00], R24 ;  /* 0x000c001865007988 */ /* 0x0007e8000800082e */
[----:B------:R3:W-:Y:S04]  /*6920*/  STS [R112+0xc00], R25 ;  /* 0x000c001970007388 */ /* 0x0007e80000000800 */
[----:B------:R3:W-:Y:S04]  /*6930*/  STS [R99+0xa00], R26 ;  /* 0x000a001a63007388 */ /* 0x0007e80000000800 */
        /* <DEDUP_REMOVED lines=8> */
[----:B------:R3:W-:Y:S01]  /*69c0*/  STS [R110+0xe00], R35 ;  /* 0x000e00236e007388 */ /* 0x0007e20000000800 */
[----:B------:R-:W-:Y:S01]  /*69d0*/  @!PT LDS RZ, [RZ] ;  /* 0x00000000fffff984 */ /* 0x000fe20000000800 */
[----:B------:R-:W-:Y:S01]  /*69e0*/  @!PT LDS RZ, [RZ] ;  /* 0x00000000fffff984 */ /* 0x000fe20000000800 */
[----:B------:R-:W-:Y:S01]  /*69f0*/  @!PT LDS RZ, [RZ] ;  /* 0x00000000fffff984 */ /* 0x000fe20000000800 */
[----:B------:R-:W-:Y:S01]  /*6a00*/  @!PT LDS RZ, [RZ] ;  /* 0x00000000fffff984 */ /* 0x000fe20000000800 */
[----:B------:R4:W-:Y:S06]  /*6a10*/  MEMBAR.ALL.CTA ;  /* 0x0000000000007992 */ /* 0x0009ec0000008000 */
[----:B----4-:R-:W4:Y:S02]  /*6a20*/  FENCE.VIEW.ASYNC.S ;  /* 0x00000000000073c6 */ /* 0x010f240000000000 */
[----:B----4-:R-:W-:Y:S06]  /*6a30*/  BAR.SYNC.DEFER_BLOCKING 0x1, 0x80 ;  /* 0x0042000000007b1d */ /* 0x010fec0000010000 */
[----:B------:R-:W-:Y:S05]  /*6a40*/  @P0 BRA `(.L_x_98) ;  /* 0x0000000000600947 */ /* 0x000fea0003800000 */
[----:B------:R-:W-:Y:S02]  /*6a50*/  UIADD3 UR4, UPT, UPT, UR46, 0x200, URZ ;  /* 0x000002002e047890 */ /* 0x000fe4000fffe0ff */
[----:B------:R-:W-:Y:S01]  /*6a60*/  UIADD3 UR16, UP0, UPT, UR50, 0x880, URZ ;  /* 0x0000088032107890 */ /* 0x000fe2000ff1e0ff */
[----:B------:R-:W-:Y:S01]  /*6a70*/  UMOV UR43, UR36 ;  /* 0x00000024002b7c82 */ /* 0x000fe20008000000 */
[----:B------:R-:W-:Y:S02]  /*6a80*/  UIADD3 UR13, UPT, UPT, UR41, 0x20, URZ ;  /* 0x00000020290d7890 */ /* 0x000fe4000fffe0ff */
[----:B------:R-:W-:Y:S01]  /*6a90*/  MOV R100, UR4 ;  /* 0x0000000400647c02 */ /* 0x000fe20008000f00 */
[----:B------:R-:W-:Y:S02]  /*6aa0*/  UIADD3.X UR17, UPT, UPT, URZ, UR51, URZ, UP0, !UPT ;  /* 0x00000033ff117290 */ /* 0x000fe400087fe4ff */
[----:B------:R-:W-:Y:S01]  /*6ab0*/  UIADD3 UR12, UPT, UPT, UR46, 0x1200, URZ ;  /* 0x000012002e0c7890 */ /* 0x000fe2000fffe0ff */
[----:B------:R-:W-:Y:S01]  /*6ac0*/  R2UR UR40, R100 ;  /* 0x00000000642872ca */ /* 0x000fe200000e0000 */
[----:B------:R-:W-:Y:S01]  /*6ad0*/  UMOV UR14, UR42 ;  /* 0x0000002a000e7c82 */ /* 0x000fe20008000000 */
[----:B------:R-:W-:Y:S01]  /*6ae0*/  UMOV UR15, UR36 ;  /* 0x00000024000f7c82 */ /* 0x000fe20008000000 */
[----:B------:R-:W-:Y:S02]  /*6af0*/  UIADD3 UR9, UPT, UPT, UR41, 0x40, URZ ;  /* 0x0000004029097890 */ /* 0x000fe4000fffe0ff */
[----:B------:R-:W-:Y:S01]  /*6b00*/  UIADD3 UR8, UPT, UPT, UR46, 0x2200, URZ ;  /* 0x000022002e087890 */ /* 0x000fe2000fffe0ff */
[----:B------:R-:W-:Y:S01]  /*6b10*/  UMOV UR10, UR42 ;  /* 0x0000002a000a7c82 */ /* 0x000fe20008000000 */
[----:B------:R-:W-:Y:S01]  /*6b20*/  UMOV UR11, UR36 ;  /* 0x00000024000b7c82 */ /* 0x000fe20008000000 */
[----:B------:R-:W-:Y:S02]  /*6b30*/  UIADD3 UR5, UPT, UPT, UR41, 0x60, URZ ;  /* 0x0000006029057890 */ /* 0x000fe4000fffe0ff */
[----:B------:R-:W-:Y:S03]  /*6b40*/  UIADD3 UR4, UPT, UPT, UR46, 0x3200, URZ ;  /* 0x000032002e047890 */ /* 0x000fe6000fffe0ff */
[----:B------:R4:W-:Y:S01]  /*6b50*/  UTMASTG.3D [UR40], [UR16] ;  /* 0x00000028100073b5 */ /* 0x0009e20008010000 */
[----:B------:R-:W-:Y:S01]  /*6b60*/  UMOV UR6, UR42 ;  /* 0x0000002a00067c82 */ /* 0x000fe20008000000 */
[----:B------:R-:W-:Y:S01]  /*6b70*/  UMOV UR7, UR36 ;  /* 0x0000002400077c82 */ /* 0x000fe20008000000 */
[----:B------:R4:W-:Y:S01]  /*6b80*/  UTMASTG.3D [UR12], [UR16] ;  /* 0x0000000c100073b5 */ /* 0x0009e20008010000 */
[----:B------:R4:W-:Y:S02]  /*6b90*/  UTMASTG.3D [UR8], [UR16] ;  /* 0x00000008100073b5 */ /* 0x0009e40008010000 */
[----:B------:R4:W-:Y:S01]  /*6ba0*/  UTMASTG.3D [UR4], [UR16] ;  /* 0x00000004100073b5 */ /* 0x0009e20008010000 */
[----:B------:R0:W-:Y:S01]  /*6bb0*/  UTMACMDFLUSH ;  /* 0x00000000000079b7 */ /* 0x0001e20000000000 */
[----:B----4-:R-:W-:Y:S04]  /*6bc0*/  DEPBAR.LE SB0, 0x1 ;  /* 0x000080400000791a */ /* 0x010fe80000000000 */
.L_x_98:
[----:B------:R-:W-:Y:S05]  /*6bd0*/  BSYNC.RECONVERGENT B0 ;  /* 0x0000000000007941 */ /* 0x000fea0003800200 */
.L_x_97:
[----:B------:R-:W-:Y:S01]  /*6be0*/  BAR.SYNC.DEFER_BLOCKING 0x1, 0x80 ;  /* 0x0042000000007b1d */ /* 0x000fe20000010000 */
[----:B------:R-:W-:Y:S01]  /*6bf0*/  ISETP.NE.AND P1, PT, R113, RZ, PT ;  /* 0x000000ff7100720c */ /* 0x000fe20003f25270 */
[----:B------:R-:W-:Y:S01]  /*6c00*/  UISETP.NE.AND UP0, UPT, UR47, URZ, UPT ;  /* 0x000000ff2f00728c */ /* 0x000fe2000bf05270 */
[----:B-1----:R-:W-:Y:S11]  /*6c10*/  LEA R3, R115, UR46, 0x3 ;  /* 0x0000002e73037c11 */ /* 0x002ff6000f8e18ff */
[----:B---3--:R-:W-:Y:S01]  /*6c20*/  @P1 SHF.L.U32 R4, R105, 0x1f, RZ ;  /* 0x0000001f69041819 */ /* 0x008fe200000006ff */
[----:B------:R-:W-:Y:S06]  /*6c30*/  BRA.U !UP0, `(.L_x_99) ;  /* 0x0000000108247547 */ /* 0x000fec000b800000 */
[----:B------:R-:W-:Y:S01]  /*6c40*/  IMAD.U32 R5, RZ, RZ, UR48 ;  /* 0x00000030ff057e24 */ /* 0x000fe2000f8e00ff */
[----:B------:R-:W-:Y:S01]  /*6c50*/  MOV R0, UR37 ;  /* 0x0000002500007c02 */ /* 0x000fe20008000f00 */
[----:B------:R-:W-:Y:S03]  /*6c60*/  UIADD3 UR48, UPT, UPT, UR48, 0x1, URZ ;  /* 0x0000000130307890 */ /* 0x000fe6000fffe0ff */
[----:B------:R-:W-:Y:S01]  /*6c70*/  @P1 LEA R5, R5, UR46, 0x3 ;  /* 0x0000002e05051c11 */ /* 0x000fe2000f8e18ff */
[----:B------:R-:W-:Y:S04]  /*6c80*/  UISETP.NE.AND UP0, UPT, UR48, 0x4, UPT ;  /* 0x000000043000788c */ /* 0x000fe8000bf05270 */
[----:B------:R-:W-:Y:S01]  /*6c90*/  @P1 VIADD R5, R5, 0x80 ;  /* 0x0000008005051836 */ /* 0x000fe20000000000 */
[----:B------:R-:W-:Y:S04]  /*6ca0*/  USEL UR48, UR48, URZ, UP0 ;  /* 0x000000ff30307287 */ /* 0x000fe80008000000 */
[----:B------:R-:W-:Y:S04]  /*6cb0*/  @P1 PRMT R0, R0, 0x654, R5 ;  /* 0x0000065400001816 */ /* 0x000fe80000000005 */
[----:B------:R1:W-:Y:S04]  /*6cc0*/  @P1 SYNCS.ARRIVE.TRANS64.RED.A1T0 RZ, [R0+URZ], RZ ;  /* 0x000000ff00ff19a7 */ /* 0x0003e800081004ff */
.L_x_99:
[----:B------:R-:W3:Y:S01]  /*6cd0*/  @P1 SYNCS.PHASECHK.TRANS64.TRYWAIT P0, [R3+URZ+0x60], R4 ;  /* 0x00006004030015a7 */ /* 0x000ee200080011ff */
[----:B------:R-:W-:Y:S01]  /*6ce0*/  BSSY B1, `(.L_x_100) ;  /* 0x0000033000017945 */ /* 0x000fe20003800000 */
[----:B---3--:R-:W-:Y:S03]  /*6cf0*/  @P1 SEL R116, RZ, 0x1, !P0 ;  /* 0x00000001ff741807 */ /* 0x008fe60004000000 */
[----:B------:R-:W-:Y:S05]  /*6d00*/  @!P1 BRA `(.L_x_101) ;  /* 0x0000000000c09947 */ /* 0x000fea0003800000 */
[----:B------:R-:W-:Y:S01]  /*6d10*/  ISETP.NE.AND P0, PT, R116, RZ, PT ;  /* 0x000000ff7400720c */ /* 0x000fe20003f05270 */
[----:B------:R-:W-:Y:S01]  /*6d20*/  BSSY B0, `(.L_x_102) ;  /* 0x0000009000007945 */ /* 0x000fe20003800000 */
[----:B------:R-:W-:Y:S11]  /*6d30*/  ISETP.NE.AND P1, PT, R117, RZ, PT ;  /* 0x000000ff7500720c */ /* 0x000ff60003f25270 */
[----:B------:R-:W-:Y:S02]  /*6d40*/  @!UPT UIADD3 URZ, UPT, UPT, URZ, URZ, URZ ;  /* 0x000000fffffff290 */ /* 0x000fe4000fffe0ff */
[C---:B------:R-:W-:Y:S02]  /*6d50*/  @P1 IMAD R5, R115.reuse, 0x4000, R95 ;  /* 0x0000400073051824 */ /* 0x040fe400078e025f */
[----:B------:R-:W-:Y:S01]  /*6d60*/  @P1 IMAD R4, R115, 0x4000, R112 ;  /* 0x0000400073041824 */ /* 0x000fe200078e0270 */
[----:B------:R-:W-:Y:S06]  /*6d70*/  @P0 BRA `(.L_x_103) ;  /* 0x00000000000c0947 */ /* 0x000fec0003800000 */
[----:B-1----:R-:W-:Y:S04]  /*6d80*/  SHF.L.U32 R0, R105, 0x1f, RZ ;  /* 0x0000001f69007819 */ /* 0x002fe800000006ff */
[----:B------:R-:W1:Y:S02]  /*6d90*/  SYNCS.PHASECHK.TRANS64.TRYWAIT P0, [R3+URZ+0x60], R0 ;  /* 0x00006000030075a7 */ /* 0x000e6400080011ff */
[----:B-1----:R-:W-:Y:S05]  /*6da0*/  @!P0 BRA `(.L_x_104) ;  /* 0x00000034007c8947 */ /* 0x002fea0003800000 */
.L_x_103:
[----:B------:R-:W-:Y:S05]  /*6db0*/  BSYNC B0 ;  /* 0x0000000000007941 */ /* 0x000fea0003800000 */
.L_x_102:
[----:B------:R-:W-:Y:S11]  /*6dc0*/  ISETP.NE.AND P0, PT, R117, RZ, PT ;  /* 0x000000ff7500720c */ /* 0x000ff60003f05270 */
[----:B------:R-:W-:Y:S02]  /*6dd0*/  @!UPT UIADD3 URZ, UPT, UPT, URZ, URZ, URZ ;  /* 0x000000fffffff290 */ /* 0x000fe4000fffe0ff */
[----:B------:R3:W4:Y:S01]  /*6de0*/  @P0 LDS R48, [R5+0x200] ;  /* 0x0002000005300984 */ /* 0x0007220000000800 */
[C---:B-1----:R-:W-:Y:S01]  /*6df0*/  @P0 IMAD R0, R115.reuse, 0x4000, R99 ;  /* 0x0000400073000824 */ /* 0x042fe200078e0263 */
[C---:B------:R-:W-:Y:S01]  /*6e00*/  @P0 LEA R3, R115.reuse, R110, 0xe ;  /* 0x0000006e73030211 */ /* 0x040fe200078e70ff */
[----:B------:R-:W-:Y:S01]  /*6e10*/  VIADD R115, R115, 0x1 ;  /* 0x0000000173737836 */ /* 0x000fe20000000000 */
[----:B------:R3:W1:Y:S04]  /*6e20*/  @P0 LDS R53, [R5+0x400] ;  /* 0x0004000005350984 */ /* 0x0006680000000800 */
        /* <DEDUP_REMOVED lines=14> */
[----:B------:R3:W1:Y:S04]  /*6f10*/  @P0 LDS R51, [R0] ;  /* 0x0000000000330984 */ /* 0x0006680000000800 */
        /* <DEDUP_REMOVED lines=14> */
[----:B----4-:R3:W1:Y:S02]  /*7000*/  @P0 LDS R80, [R3+0xe00] ;  /* 0x000e000003500984 */ /* 0x0106640000000800 */
.L_x_101:
[----:B------:R-:W-:Y:S05]  /*7010*/  BSYNC B1 ;  /* 0x0000000000017941 */ /* 0x000fea0003800000 */
.L_x_100:
[----:B---3--:R-:W-:Y:S05]  /*7020*/  VIADD R3, R47, 0x20 ;  /* 0x000000202f037836 */ /* 0x008fea0000000000 */
[----:B------:R-:W-:Y:S04]  /*7030*/  SHF.R.U32.HI R3, RZ, 0x15, R3 ;  /* 0x00000015ff037819 */ /* 0x000fe80000011603 */
[----:B------:R-:W-:Y:S11]  /*7040*/  LOP3.LUT P0, RZ, R3, 0x3, R98, 0x48, !PT ;  /* 0x0000000303ff7812 */ /* 0x000ff60007804862 */
[----:B------:R-:W-:Y:S02]  /*7050*/  @!UPT UIADD3 URZ, UPT, UPT, URZ, URZ, URZ ;  /* 0x000000fffffff290 */ /* 0x000fe4000fffe0ff */
[----:B------:R-:W-:Y:S05]  /*7060*/  @!P0 BRA `(.L_x_105) ;  /* 0x0000000000408947 */ /* 0x000fea0003800000 */
[----:B------:R-:W3:Y:S01]  /*7070*/  LDCU.64 UR8, c[0x4][0x70] ;  /* 0x01000e00ff0877ac */ /* 0x000ee20008000a00 */
[----:B------:R-:W-:Y:S01]  /*7080*/  MOV R15, 0x0 ;  /* 0x00000000000f7802 */ /* 0x000fe20000000f00 */
[----:B------:R-:W-:Y:S02]  /*7090*/  HFMA2 R12, -RZ, RZ, 0, 5.9604644775390625e-08 ;  /* 0x00000001ff0c7431 */ /* 0x000fe400000001ff */
[----:B------:R-:W-:Y:S02]  /*70a0*/  IMAD.MOV.U32 R8, RZ, RZ, 0x192 ;  /* 0x00000192ff087424 */ /* 0x000fe400078e00ff */
[----:B------:R-:W-:Y:S01]  /*70b0*/  IMAD.MOV.U32 R13, RZ, RZ, RZ ;  /* 0x000000ffff0d7224 */ /* 0x000fe200078e00ff */
[----:B------:R-:W4:Y:S01]  /*70c0*/  LDCU.64 UR6, c[0x4][0x78] ;  /* 0x01000f00ff0677ac */ /* 0x000f220008000a00 */
[----:B------:R-:W1:Y:S01]  /*70d0*/  LDC.64 R14, c[0x4][R15] ;  /* 0x010000000f0e7b82 */ /* 0x000e620000000a00 */
[----:B------:R-:W5:Y:S01]  /*70e0*/  LDCU.64 UR4, c[0x4][0x10] ;  /* 0x01000200ff0477ac */ /* 0x000f620008000a00 */
[----:B---3--:R-:W-:Y:S01]  /*70f0*/  MOV R5, UR9 ;  /* 0x0000000900057c02 */ /* 0x008fe20008000f00 */
[----:B------:R-:W-:Y:S01]  /*7100*/  IMAD.U32 R4, RZ, RZ, UR8 ;  /* 0x00000008ff047e24 */ /* 0x000fe2000f8e00ff */
[----:B----4-:R-:W-:Y:S01]  /*7110*/  MOV R7, UR7 ;  /* 0x0000000700077c02 */ /* 0x010fe20008000f00 */
[----:B------:R-:W-:Y:S01]  /*7120*/  IMAD.U32 R6, RZ, RZ, UR6 ;  /* 0x00000006ff067e24 */ /* 0x000fe2000f8e00ff */
[----:B-----5:R-:W-:Y:S01]  /*7130*/  MOV R11, UR5 ;  /* 0x00000005000b7c02 */ /* 0x020fe20008000f00 */
[----:B------:R-:W-:Y:S02]  /*7140*/  IMAD.U32 R10, RZ, RZ, UR4 ;  /* 0x00000004ff0a7e24 */ /* 0x000fe4000f8e00ff */
[----:B------:R-:W-:Y:S07]  /*7150*/  LEPC R20, `(.L_x_105) ;  /* 0x000000001014794e */ /* 0x000fee0000000000 */
[----:B-12---:R-:W-:Y:S05]  /*7160*/  CALL.ABS.NOINC R14 ;  /* 0x000000000e007343 */ /* 0x006fea0003c00000 */
.L_x_105:
[----:B------:R-:W-:Y:S05]  /*7170*/  WARPSYNC.ALL ;  /* 0x0000000000007948 */ /* 0x000fea0003800000 */
[----:B------:R-:W-:Y:S01]  /*7180*/  R2UR UR4, R47 ;  /* 0x000000002f0472ca */ /* 0x000fe200000e0000 */
[----:B------:R-:W-:Y:S01]  /*7190*/  BSSY.RECONVERGENT B0, `(.L_x_106) ;  /* 0x000008b000007945 */ /* 0x000fe20003800200 */
[----:B------:R-:W-:Y:S02]  /*71a0*/  ISETP.NE.AND P6, PT, R113, RZ, PT ;  /* 0x000000ff7100720c */ /* 0x000fe40003fc5270 */
[----:B------:R-:W-:Y:S02]  /*71b0*/  ISETP.NE.AND P0, PT, R107, RZ, PT ;  /* 0x000000ff6b00720c */ /* 0x000fe40003f05270 */
[----:B------:R-:W-:Y:S02]  /*71c0*/  MOV R3, UR48 ;  /* 0x0000003000037c02 */ /* 0x000fe40008000f00 */
[----:B-1----:R-:W-:Y:S05]  /*71d0*/  MOV R0, UR37 ;  /* 0x0000002500007c02 */ /* 0x002fea0008000f00 */
[----:B------:R-:W1:Y:S02]  /*71e0*/  LDTM.x32 R4, tmem[UR4+0x20] ;  /* 0x00002004000479ee */ /* 0x000e6400082c0000 */
[----:B------:R-:W-:Y:S02]  /*71f0*/  @P6 LEA R3, R3, UR46, 0x3 ;  /* 0x0000002e03036c11 */ /* 0x000fe4000f8e18ff */
[----:B------:R-:W-:Y:S02]  /*7200*/  @P6 SHF.L.U32 R118, R105, 0x1f, RZ ;  /* 0x0000001f69766819 */ /* 0x000fe400000006ff */
[----:B------:R-:W-:Y:S04]  /*7210*/  @P6 IADD3 R3, PT, PT, R3, 0x80, RZ ;  /* 0x0000008003036810 */ /* 0x000fe80007ffe0ff */
[----:B------:R-:W-:Y:S02]  /*7220*/  @P6 PRMT R0, R0, 0x654, R3 ;  /* 0x0000065400006816 */ /* 0x000fe40000000003 */
[----:B------:R-:W-:Y:S01]  /*7230*/  LEA R3, R115, UR46, 0x3 ;  /* 0x0000002e73037c11 */ /* 0x000fe2000f8e18ff */
[C---:B-1----:R-:W-:Y:S01]  /*7240*/  FMUL R4, R46.reuse, R4 ;  /* 0x000000042e047220 */ /* 0x042fe20000400000 */
        /* <DEDUP_REMOVED lines=100> */
[----:B---3--:R-:W3:Y:S02]  /*7890*/  FENCE.VIEW.ASYNC.S ;  /* 0x00000000000073c6 */ /* 0x008ee40000000000 */
[----:B---3--:R-:W-:Y:S06]  /*78a0*/  BAR.SYNC.DEFER_BLOCKING 0x1, 0x80 ;  /* 0x0042000000007b1d */ /* 0x008fec0000010000 */
[----:B------:R-:W-:Y:S05]  /*78b0*/  @P0 BRA `(.L_x_107) ;  /* 0x0000000000600947 */ /* 0x000fea0003800000 */
[----:B------:R-:W-:Y:S02]  /*78c0*/  UIADD3 UR20, UP0, UPT, UR50, 0x880, URZ ;  /* 0x0000088032147890 */ /* 0x000fe4000ff1e0ff */
[----:B------:R-:W-:Y:S02]  /*78d0*/  UIADD3 UR14, UPT, UPT, UR42, 0x20, URZ ;  /* 0x000000202a0e7890 */ /* 0x000fe4000fffe0ff */
[----:B------:R-:W-:Y:S02]  /*78e0*/  UIADD3 UR12, UPT, UPT, UR46, 0x4200, URZ ;  /* 0x000042002e0c7890 */ /* 0x000fe4000fffe0ff */
[----:B------:R-:W-:Y:S01]  /*78f0*/  UIADD3.X UR21, UPT, UPT, URZ, UR51, URZ, UP0, !UPT ;  /* 0x00000033ff157290 */ /* 0x000fe200087fe4ff */
[----:B------:R-:W-:Y:S01]  /*7900*/  UMOV UR13, UR41 ;  /* 0x00000029000d7c82 */ /* 0x000fe20008000000 */
[----:B------:R-:W-:Y:S01]  /*7910*/  UMOV UR15, UR36 ;  /* 0x00000024000f7c82 */ /* 0x000fe20008000000 */
[----:B------:R-:W-:Y:S02]  /*7920*/  UIADD3 UR17, UPT, UPT, UR41, 0x20, URZ ;  /* 0x0000002029117890 */ /* 0x000fe4000fffe0ff */
[----:B------:R-:W-:Y:S01]  /*7930*/  UIADD3 UR16, UPT, UPT, UR46, 0x5200, URZ ;  /* 0x000052002e107890 */ /* 0x000fe2000fffe0ff */
[----:B------:R-:W-:Y:S03]  /*7940*/  UMOV UR19, UR36 ;  /* 0x0000002400137c82 */ /* 0x000fe60008000000 */
[----:B------:R3:W-:Y:S01]  /*7950*/  UTMASTG.3D [UR12], [UR20] ;  /* 0x0000000c140073b5 */ /* 0x0007e20008010000 */
[----:B------:R-:W-:Y:S01]  /*7960*/  UMOV UR18, UR14 ;  /* 0x0000000e00127c82 */ /* 0x000fe20008000000 */
[----:B------:R-:W-:Y:S02]  /*7970*/  UIADD3 UR9, UPT, UPT, UR41, 0x40, URZ ;  /* 0x0000004029097890 */ /* 0x000fe4000fffe0ff */
[----:B------:R-:W-:Y:S01]  /*7980*/  UIADD3 UR8, UPT, UPT, UR46, 0x6200, URZ ;  /* 0x000062002e087890 */ /* 0x000fe2000fffe0ff */
[----:B------:R-:W-:Y:S01]  /*7990*/  UMOV UR11, UR36 ;  /* 0x00000024000b7c82 */ /* 0x000fe20008000000 */
[----:B------:R-:W-:Y:S01]  /*79a0*/  UMOV UR10, UR14 ;  /* 0x0000000e000a7c82 */ /* 0x000fe20008000000 */
[----:B------:R3:W-:Y:S01]  /*79b0*/  UTMASTG.3D [UR16], [UR20] ;  /* 0x00000010140073b5 */ /* 0x0007e20008010000 */
[----:B------:R-:W-:Y:S02]  /*79c0*/  UIADD3 UR5, UPT, UPT, UR41, 0x60, URZ ;  /* 0x0000006029057890 */ /* 0x000fe4000fffe0ff */
[----:B------:R-:W-:Y:S01]  /*79d0*/  UIADD3 UR4, UPT, UPT, UR46, 0x7200, URZ ;  /* 0x000072002e047890 */ /* 0x000fe2000fffe0ff */
[----:B------:R-:W-:Y:S01]  /*79e0*/  UMOV UR7, UR36 ;  /* 0x0000002400077c82 */ /* 0x000fe20008000000 */
[----:B------:R-:W-:Y:S01]  /*79f0*/  UMOV UR6, UR14 ;  /* 0x0000000e00067c82 */ /* 0x000fe20008000000 */
[----:B------:R3:W-:Y:S06]  /*7a00*/  UTMASTG.3D [UR8], [UR20] ;  /* 0x00000008140073b5 */ /* 0x0007ec0008010000 */
[----:B------:R3:W-:Y:S01]  /*7a10*/  UTMASTG.3D [UR4], [UR20] ;  /* 0x00000004140073b5 */ /* 0x0007e20008010000 */
[----:B------:R0:W-:Y:S01]  /*7a20*/  UTMACMDFLUSH ;  /* 0x00000000000079b7 */ /* 0x0001e20000000000 */
[----:B---3--:R-:W-:Y:S04]  /*7a30*/  DEPBAR.LE SB0, 0x1 ;  /* 0x000080400000791a */ /* 0x008fe80000000000 */
.L_x_107:
[----:B------:R-:W-:Y:S05]  /*7a40*/  BSYNC.RECONVERGENT B0 ;  /* 0x0000000000007941 */ /* 0x000fea0003800200 */
.L_x_106:
[----:B------:R-:W-:Y:S01]  /*7a50*/  BAR.SYNC.DEFER_BLOCKING 0x1, 0x80 ;  /* 0x0042000000007b1d */ /* 0x000fe20000010000 */
[----:B------:R-:W-:Y:S04]  /*7a60*/  UIADD3 UR40, UPT, UPT, UR48, 0x1, URZ ;  /* 0x0000000130287890 */ /* 0x000fe8000fffe0ff */
[----:B------:R-:W-:Y:S04]  /*7a70*/  UISETP.NE.AND UP0, UPT, UR40, 0x4, UPT ;  /* 0x000000042800788c */ /* 0x000fe8000bf05270 */
[----:B------:R-:W-:Y:S01]  /*7a80*/  USEL UR40, UR40, URZ, UP0 ;  /* 0x000000ff28287287 */ /* 0x000fe20008000000 */
[----:B------:R3:W-:Y:S01]  /*7a90*/  @P6 SYNCS.ARRIVE.TRANS64.RED.A1T0 RZ, [R0+URZ], RZ ;  /* 0x000000ff00ff69a7 */ /* 0x0007e200081004ff */
[----:B------:R-:W-:Y:S01]  /*7aa0*/  BSSY B1, `(.L_x_108) ;  /* 0x0000034000017945 */ /* 0x000fe20003800000 */
[----:B------:R-:W4:Y:S02]  /*7ab0*/  @P6 SYNCS.PHASECHK.TRANS64.TRYWAIT P0, [R3+URZ+0x60], R118 ;  /* 0x00006076030065a7 */ /* 0x000f2400080011ff */
[----:B----4-:R-:W-:Y:S01]  /*7ac0*/  @P6 SEL R116, RZ, 0x1, !P0 ;  /* 0x00000001ff746807 */ /* 0x010fe20004000000 */
[----:B---3--:R-:W-:Y:S06]  /*7ad0*/  @!P6 BRA `(.L_x_109) ;  /* 0x0000000000c0e947 */ /* 0x008fec0003800000 */
[----:B------:R-:W-:Y:S01]  /*7ae0*/  ISETP.NE.AND P0, PT, R116, RZ, PT ;  /* 0x000000ff7400720c */ /* 0x000fe20003f05270 */
[----:B------:R-:W-:Y:S01]  /*7af0*/  BSSY B0, `(.L_x_110) ;  /* 0x0000009000007945 */ /* 0x000fe20003800000 */
[----:B------:R-:W-:Y:S11]  /*7b00*/  ISETP.NE.AND P1, PT, R117, RZ, PT ;  /* 0x000000ff7500720c */ /* 0x000ff60003f25270 */
[----:B------:R-:W-:Y:S02]  /*7b10*/  @!UPT UIADD3 URZ, UPT, UPT, URZ, URZ, URZ ;  /* 0x000000fffffff290 */ /* 0x000fe4000fffe0ff */
[C---:B-1----:R-:W-:Y:S02]  /*7b20*/  @P1 IMAD R4, R115.reuse, 0x4000, R95 ;  /* 0x0000400073041824 */ /* 0x042fe400078e025f */
[----:B------:R-:W-:Y:S01]  /*7b30*/  @P1 IMAD R0, R115, 0x4000, R112 ;  /* 0x0000400073001824 */ /* 0x000fe200078e0270 */
[----:B------:R-:W-:Y:S06]  /*7b40*/  @P0 BRA `(.L_x_111) ;  /* 0x00000000000c0947 */ /* 0x000fec0003800000 */
[----:B------:R-:W-:Y:S04]  /*7b50*/  SHF.L.U32 R6, R105, 0x1f, RZ ;  /* 0x0000001f69067819 */ /* 0x000fe800000006ff */
[----:B------:R-:W1:Y:S02]  /*7b60*/  SYNCS.PHASECHK.TRANS64.TRYWAIT P0, [R3+URZ+0x60], R6 ;  /* 0x00006006030075a7 */ /* 0x000e6400080011ff */
[----:B-1----:R-:W-:Y:S05]  /*7b70*/  @!P0 BRA `(.L_x_112) ;  /* 0x00000028001c8947 */ /* 0x002fea0003800000 */
.L_x_111:
[----:B------:R-:W-:Y:S05]  /*7b80*/  BSYNC B0 ;  /* 0x0000000000007941 */ /* 0x000fea0003800000 */
.L_x_110:
        /* <DEDUP_REMOVED lines=37> */
.L_x_109:
[----:B------:R-:W-:Y:S05]  /*7de0*/  BSYNC B1 ;  /* 0x0000000000017941 */ /* 0x000fea0003800000 */
.L_x_108:
[----:B---3--:R-:W-:Y:S05]  /*7df0*/  VIADD R3, R47, 0x40 ;  /* 0x000000402f037836 */ /* 0x008fea0000000000 */
[----:B------:R-:W-:Y:S04]  /*7e00*/  SHF.R.U32.HI R3, RZ, 0x15, R3 ;  /* 0x00000015ff037819 */ /* 0x000fe80000011603 */
[----:B------:R-:W-:Y:S11]  /*7e10*/  LOP3.LUT P0, RZ, R3, 0x3, R98, 0x48, !PT ;  /* 0x0000000303ff7812 */ /* 0x000ff60007804862 */
[----:B------:R-:W-:Y:S02]  /*7e20*/  @!UPT UIADD3 URZ, UPT, UPT, URZ, URZ, URZ ;  /* 0x000000fffffff290 */ /* 0x000fe4000fffe0ff */
[----:B------:R-:W-:Y:S05]  /*7e30*/  @!P0 BRA `(.L_x_113) ;  /* 0x0000000000408947 */ /* 0x000fea0003800000 */
[----:B------:R-:W3:Y:S01]  /*7e40*/  LDCU.64 UR8, c[0x4][0x70] ;  /* 0x01000e00ff0877ac */ /* 0x000ee20008000a00 */
[----:B-1----:R-:W-:Y:S01]  /*7e50*/  MOV R15, 0x0 ;  /* 0x00000000000f7802 */ /* 0x002fe20000000f00 */
[----:B------:R-:W-:Y:S02]  /*7e60*/  HFMA2 R12, -RZ, RZ, 0, 5.9604644775390625e-08 ;  /* 0x00000001ff0c7431 */ /* 0x000fe400000001ff */
[----:B------:R-:W-:Y:S02]  /*7e70*/  IMAD.MOV.U32 R8, RZ, RZ, 0x192 ;  /* 0x00000192ff087424 */ /* 0x000fe400078e00ff */
[----:B------:R-:W-:Y:S01]  /*7e80*/  IMAD.MOV.U32 R13, RZ, RZ, RZ ;  /* 0x000000ffff0d7224 */ /* 0x000fe200078e00ff */
[----:B------:R-:W1:Y:S01]  /*7e90*/  LDCU.64 UR6, c[0x4][0x78] ;  /* 0x01000f00ff0677ac */ /* 0x000e620008000a00 */
[----:B------:R-:W4:Y:S01]  /*7ea0*/  LDC.64 R14, c[0x4][R15] ;  /* 0x010000000f0e7b82 */ /* 0x000f220000000a00 */
[----:B------:R-:W5:Y:S01]  /*7eb0*/  LDCU.64 UR4, c[0x4][0x10] ;  /* 0x01000200ff0477ac */ /* 0x000f620008000a00 */
[----:B---3--:R-:W-:Y:S01]  /*7ec0*/  MOV R5, UR9 ;  /* 0x0000000900057c02 */ /* 0x008fe20008000f00 */
[----:B------:R-:W-:Y:S01]  /*7ed0*/  IMAD.U32 R4, RZ, RZ, UR8 ;  /* 0x00000008ff047e24 */ /* 0x000fe2000f8e00ff */
[----:B-1----:R-:W-:Y:S01]  /*7ee0*/  MOV R7, UR7 ;  /* 0x0000000700077c02 */ /* 0x002fe20008000f00 */
[----:B------:R-:W-:Y:S01]  /*7ef0*/  IMAD.U32 R6, RZ, RZ, UR6 ;  /* 0x00000006ff067e24 */ /* 0x000fe2000f8e00ff */
[----:B-----5:R-:W-:Y:S01]  /*7f00*/  MOV R11, UR5 ;  /* 0x00000005000b7c02 */ /* 0x020fe20008000f00 */
[----:B------:R-:W-:Y:S02]  /*7f10*/  IMAD.U32 R10, RZ, RZ, UR4 ;  /* 0x00000004ff0a7e24 */ /* 0x000fe4000f8e00ff */
[----:B------:R-:W-:Y:S07]  /*7f20*/  LEPC R20, `(.L_x_113) ;  /* 0x000000001014794e */ /* 0x000fee0000000000 */
[----:B--2-4-:R-:W-:Y:S05]  /*7f30*/  CALL.ABS.NOINC R14 ;  /* 0x000000000e007343 */ /* 0x014fea0003c00000 */
.L_x_113:
[----:B------:R-:W-:Y:S05]  /*7f40*/  WARPSYNC.ALL ;  /* 0x0000000000007948 */ /* 0x000fea0003800000 */
[----:B------:R-:W-:Y:S01]  /*7f50*/  R2UR UR4, R47 ;  /* 0x000000002f0472ca */ /* 0x000fe200000e0000 */
[----:B------:R-:W-:Y:S01]  /*7f60*/  BSSY.RECONVERGENT B0, `(.L_x_114) ;  /* 0x000008b000007945 */ /* 0x000fe20003800200 */
[----:B------:R-:W-:Y:S02]  /*7f70*/  ISETP.NE.AND P6, PT, R113, RZ, PT ;  /* 0x000000ff7100720c */ /* 0x000fe40003fc5270 */
[----:B------:R-:W-:Y:S02]  /*7f80*/  ISETP.NE.AND P0, PT, R107, RZ, PT ;  /* 0x000000ff6b00720c */ /* 0x000fe40003f05270 */
[----:B------:R-:W-:Y:S02]  /*7f90*/  MOV R3, UR40 ;  /* 0x0000002800037c02 */ /* 0x000fe40008000f00 */
[----:B------:R-:W-:Y:S02]  /*7fa0*/  MOV R0, UR37 ;  /* 0x0000002500007c02 */ /* 0x000fe40008000f00 */
[----:B------:R-:W-:Y:S03]  /*7fb0*/  LEA R118, R115, UR46, 0x3 ;  /* 0x0000002e73767c11 */ /* 0x000fe6000f8e18ff */
[----:B-1----:R-:W1:Y:S02]  /*7fc0*/  LDTM.x32 R4, tmem[UR4+0x40] ;  /* 0x00004004000479ee */ /* 0x002e6400082c0000 */
[----:B------:R-:W-:Y:S04]  /*7fd0*/  @P6 LEA R3, R3, UR46, 0x3 ;  /* 0x0000002e03036c11 */ /* 0x000fe8000f8e18ff */
[----:B------:R-:W-:Y:S04]  /*7fe0*/  @P6 IADD3 R3, PT, PT, R3, 0x80, RZ ;  /* 0x0000008003036810 */ /* 0x000fe80007ffe0ff */
[----:B------:R-:W-:Y:S02]  /*7ff0*/  @P6 PRMT R0, R0, 0x654, R3 ;  /* 0x0000065400006816 */ /* 0x000fe40000000003 */
[----:B------:R-:W-:Y:S01]  /*8000*/  @P6 SHF.L.U32 R3, R105, 0x1f, RZ ;  /* 0x0000001f69036819 */ /* 0x000fe200000006ff */
        /* <DEDUP_REMOVED lines=128> */
.L_x_115:
[----:B------:R-:W-:Y:S05]  /*8810*/  BSYNC.RECONVERGENT B0 ;  /* 0x0000000000007941 */ /* 0x000fea0003800200 */
.L_x_114:
        /* <DEDUP_REMOVED lines=19> */
.L_x_119:
[----:B------:R-:W-:Y:S05]  /*8950*/  BSYNC B0 ;  /* 0x0000000000007941 */ /* 0x000fea0003800000 */
.L_x_118:
[----:B------:R-:W-:Y:S11]  /*8960*/  ISETP.NE.AND P0, PT, R117, RZ, PT ;  /* 0x000000ff7500720c */ /* 0x000ff60003f05270 */
[----:B------:R-:W-:Y:S02]  /*8970*/  @!UPT UIADD3 URZ, UPT, UPT, URZ, URZ, URZ ;  /* 0x000000fffffff290 */ /* 0x000fe4000fffe0ff */
[----:B------:R3:W4:Y:S01]  /*8980*/  @P0 LDS R48, [R4+0x200] ;  /* 0x0002000004300984 */ /* 0x0007220000000800 */
[C---:B-1----:R-:W-:Y:S01]  /*8990*/  @P0 IMAD R3, R115.reuse, 0x4000, R99 ;  /* 0x0000400073030824 */ /* 0x042fe200078e0263 */
[----:B------:R-:W-:Y:S02]  /*89a0*/  @P0 LEA R115, R115, R110, 0xe ;  /* 0x0000006e73730211 */ /* 0x000fe400078e70ff */
        /* <DEDUP_REMOVED lines=31> */
.L_x_117:
[----:B------:R-:W-:Y:S05]  /*8ba0*/  BSYNC B1 ;  /* 0x0000000000017941 */ /* 0x000fea0003800000 */
.L_x_116:
        /* <DEDUP_REMOVED lines=21> */
.L_x_121:
[----:B------:R-:W-:Y:S01]  /*8d00*/  ISETP.NE.AND P0, PT, R107, RZ, PT ;  /* 0x000000ff6b00720c */ /* 0x000fe20003f05270 */
[----:B------:R-:W-:Y:S05]  /*8d10*/  WARPSYNC.ALL ;  /* 0x0000000000007948 */ /* 0x000fea0003800000 */
[----:B------:R-:W-:Y:S01]  /*8d20*/  R2UR UR4, R47 ;  /* 0x000000002f0472ca */ /* 0x000fe200000e0000 */
[----:B------:R-:W-:Y:S01]  /*8d30*/  BSSY.RECONVERGENT B0, `(.L_x_122) ;  /* 0x0000087000007945 */ /* 0x000fe20003800200 */
[----:B------:R-:W-:Y:S11]  /*8d40*/  R2UR UR5, R114 ;  /* 0x00000000720572ca */ /* 0x000ff600000e0000 */
[----:B-1----:R-:W1:Y:S01]  /*8d50*/  LDTM.x32 R4, tmem[UR4+0x60] ;  /* 0x00006004000479ee */ /* 0x002e6200082c0000 */
[----:B------:R-:W-:Y:S01]  /*8d60*/  NOP ;  /* 0x0000000000007918 */ /* 0x000fe20000000000 */
[----:B------:R-:W-:Y:S04]  /*8d70*/  UIADD3 UR5, UPT, UPT, UR5, 0xe0, URZ ;  /* 0x000000e005057890 */ /* 0x000fe8000fffe0ff */
[----:B------:R-:W-:Y:S09]  /*8d80*/  UPRMT UR5, UR37, 0x654, UR5 ;  /* 0x0000065425057896 */ /* 0x000ff20008000005 */
[----:B-1----:R-:W-:Y:S01]  /*8d90*/  SYNCS.ARRIVE.TRANS64.RED.A1T0 RZ, [UR5], RZ ;  /* 0x000000ffffff79a7 */ /* 0x002fe20008100405 */
[C---:B------:R-:W-:Y:S01]  /*8da0*/  FMUL R4, R46.reuse, R4 ;  /* 0x000000042e047220 */ /* 0x040fe20000400000 */
        /* <DEDUP_REMOVED lines=127> */
.L_x_123:
[----:B------:R-:W-:Y:S05]  /*95a0*/  BSYNC.RECONVERGENT B0 ;  /* 0x0000000000007941 */ /* 0x000fea0003800200 */
.L_x_122:
[----:B------:R-:W-:Y:S01]  /*95b0*/  BAR.SYNC.DEFER_BLOCKING 0x1, 0x80 ;  /* 0x0042000000007b1d */ /* 0x000fe20000010000 */
[----:B------:R-:W-:Y:S01]  /*95c0*/  UISETP.NE.AND UP0, UPT, UR47, -0x4, UPT ;  /* 0xfffffffc2f00788c */ /* 0x000fe2000bf05270 */
[----:B------:R-:W-:Y:S08]  /*95d0*/  IADD3 R0, PT, PT, R44, 0x1, RZ ;  /* 0x000000012c007810 */ /* 0x000ff00007ffe0ff */
[----:B------:R-:W-:Y:S05]  /*95e0*/  BRA.U !UP0, `(.L_x_124) ;  /* 0x0000000108287547 */ /* 0x000fea000b800000 */
[----:B------:R-:W-:Y:S01]  /*95f0*/  ISETP.NE.AND P0, PT, R113, RZ, PT ;  /* 0x000000ff7100720c */ /* 0x000fe20003f05270 */
[----:B-1----:R-:W-:Y:S01]  /*9600*/  IMAD.U32 R4, RZ, RZ, UR48 ;  /* 0x00000030ff047e24 */ /* 0x002fe2000f8e00ff */
[----:B------:R-:W-:Y:S01]  /*9610*/  UIADD3 UR48, UPT, UPT, UR48, 0x1, URZ ;  /* 0x0000000130307890 */ /* 0x000fe2000fffe0ff */
[----:B------:R-:W-:Y:S03]  /*9620*/  IMAD.U32 R3, RZ, RZ, UR37 ;  /* 0x00000025ff037e24 */ /* 0x000fe6000f8e00ff */
[----:B------:R-:W-:Y:S04]  /*9630*/  UISETP.NE.AND UP0, UPT, UR48, 0x4, UPT ;  /* 0x000000043000788c */ /* 0x000fe8000bf05270 */
[----:B------:R-:W-:Y:S03]  /*9640*/  USEL UR48, UR48, URZ, UP0 ;  /* 0x000000ff30307287 */ /* 0x000fe60008000000 */
[----:B------:R-:W-:Y:S05]  /*9650*/  @P0 LEA R4, R4, UR46, 0x3 ;  /* 0x0000002e04040c11 */ /* 0x000fea000f8e18ff */
[----:B------:R-:W-:Y:S05]  /*9660*/  @P0 VIADD R4, R4, 0x80 ;  /* 0x0000008004040836 */ /* 0x000fea0000000000 */
[----:B------:R-:W-:Y:S04]  /*9670*/  @P0 PRMT R3, R3, 0x654, R4 ;  /* 0x0000065403030816 */ /* 0x000fe80000000004 */
[----:B------:R3:W-:Y:S03]  /*9680*/  @P0 SYNCS.ARRIVE.TRANS64.RED.A1T0 RZ, [R3+URZ], RZ ;  /* 0x000000ff03ff09a7 */ /* 0x0007e600081004ff */
.L_x_124:
[----:B------:R-:W-:Y:S01]  /*9690*/  ISETP.NE.AND P2, PT, R108, RZ, PT ;  /* 0x000000ff6c00720c */ /* 0x000fe20003f45270 */
[----:B---3--:R-:W-:Y:S01]  /*96a0*/  IMAD.IADD R3, R43, 0x1, R92 ;  /* 0x000000012b037824 */ /* 0x008fe200078e025c */
[----:B------:R-:W-:Y:S01]  /*96b0*/  ISETP.NE.AND P0, PT, R111, 0x2, PT ;  /* 0x000000026f00780c */ /* 0x000fe20003f05270 */
[----:B------:R-:W-:Y:S01]  /*96c0*/  UIADD3 UR47, UPT, UPT, UR47, 0x4, URZ ;  /* 0x000000042f2f7890 */ /* 0x000fe2000fffe0ff */
[----:B------:R-:W-:Y:S01]  /*96d0*/  ISETP.NE.AND P1, PT, R0, 0x2, PT ;  /* 0x000000020000780c */ /* 0x000fe20003f25270 */
[----:B-1----:R-:W-:Y:S01]  /*96e0*/  IMAD.IADD R20, R41, 0x1, R81 ;  /* 0x0000000129147824 */ /* 0x002fe200078e0251 */
[----:B------:R-:W-:Y:S02]  /*96f0*/  R2UR UR11, R3 ;  /* 0x00000000030b72ca */ /* 0x000fe400000e0000 */
[----:B------:R-:W-:Y:S02]  /*9700*/  SEL R4, RZ, 0x1, P0 ;  /* 0x00000001ff047807 */ /* 0x000fe40000000000 */
[----:B------:R-:W-:Y:S02]  /*9710*/  SEL R3, RZ, 0x1, P1 ;  /* 0x00000001ff037807 */ /* 0x000fe40000800000 */
[----:B------:R-:W-:Y:S02]  /*9720*/  LOP3.LUT R103, R103, R4, RZ, 0x3c, !PT ;  /* 0x0000000467677212 */ /* 0x000fe400078e3cff */
[----:B------:R-:W-:Y:S02]  /*9730*/  @P2 R2UR UR36, R102 ;  /* 0x00000000662422ca */ /* 0x000fe400000e0000 */
[----:B------:R-:W-:Y:S02]  /*9740*/  LOP3.LUT R104, R104, R3, RZ, 0x3c, !PT ;  /* 0x0000000368687212 */ /* 0x000fe400078e3cff */
[----:B------:R-:W-:Y:S02]  /*9750*/  SEL R111, R111, RZ, P0 ;  /* 0x000000ff6f6f7207 */ /* 0x000fe40000000000 */
[----:B------:R-:W-:Y:S01]  /*9760*/  SEL R44, R0, RZ, P1 ;  /* 0x000000ff002c7207 */ /* 0x000fe20000800000 */
[----:B------:R-:W-:Y:S08]  /*9770*/  @P2 BRA `(.L_x_125) ;  /* 0xffffffb800a02947 */ /* 0x000ff0000383ffff */
[----:B------:R-:W1:Y:S01]  /*9780*/  LDCU.64 UR6, c[0x0][0xa88] ;  /* 0x00015100ff0677ac */ /* 0x000e620008000a00 */
[----:B------:R-:W3:Y:S01]  /*9790*/  LDCU.64 UR4, c[0x0][0xa90] ;  /* 0x00015200ff0477ac */ /* 0x000ee20008000a00 */
[----:B-1----:R-:W-:Y:S02]  /*97a0*/  ISETP.NE.U32.AND P2, PT, RZ, UR6, PT ;  /* 0x00000006ff007c0c */ /* 0x002fe4000bf45070 */
[----:B---3--:R-:W-:Y:S02]  /*97b0*/  ISETP.NE.U32.AND P1, PT, RZ, UR4, PT ;  /* 0x00000004ff007c0c */ /* 0x008fe4000bf25070 */
[----:B------:R-:W-:Y:S02]  /*97c0*/  ISETP.NE.AND.EX P2, PT, RZ, UR7, PT, P2 ;  /* 0x00000007ff007c0c */ /* 0x000fe4000bf45320 */
[----:B------:R-:W-:-:S13]  /*97d0*/  ISETP.NE.AND.EX P0, PT, RZ, UR5, PT, P1 ;  /* 0x00000005ff007c0c */ /* 0x000fda000bf05310 */
[----:B------:R-:W-:Y:S05]  /*97e0*/  @P2 BRA P0, `(.L_x_126) ;  /* 0x00000000003c2947 */ /* 0x000fea0000000000 */
[----:B------:R-:W-:-:S13]  /*97f0*/  ISETP.NE.AND.EX P1, PT, RZ, UR5, PT, P1 ;  /* 0x00000005ff007c0c */ /* 0x000fda000bf25310 */
[----:B------:R-:W-:Y:S05]  /*9800*/  @P1 BRA `(.L_x_127) ;  /* 0x00000000000c1947 */ /* 0x000fea0003800000 */
[----:B------:R-:W-:-:S13]  /*9810*/  FSETP.NEU.AND P0, PT, R49, RZ, PT ;  /* 0x000000ff3100720b */ /* 0x000fda0003f0d000 */
[----:B------:R-:W-:Y:S05]  /*9820*/  @!P0 EXIT ;  /* 0x000000000000894d */ /* 0x000fea0003800000 */
[----:B------:R-:W-:Y:S05]  /*9830*/  BRA `(.L_x_126) ;  /* 0x0000000000287947 */ /* 0x000fea0003800000 */
.L_x_127:
[----:B------:R-:W-:Y:S01]  /*9840*/  ISETP.NE.AND P0, PT, R109, RZ, PT ;  /* 0x000000ff6d00720c */ /* 0x000fe20003f05270 */
[----:B------:R-:W-:-:S12]  /*9850*/  BSSY.RECONVERGENT B0, `(.L_x_126) ;  /* 0x0000008000007945 */ /* 0x000fd80003800200 */
[----:B------:R-:W-:Y:S05]  /*9860*/  @P0 BRA `(.L_x_128) ;  /* 0x0000000000100947 */ /* 0x000fea0003800000 */
[----:B------:R-:W-:-:S04]  /*9870*/  ISETP.NE.U32.AND P0, PT, RZ, UR6, PT ;  /* 0x00000006ff007c0c */ /* 0x000fc8000bf05070 */
[----:B------:R-:W-:-:S13]  /*9880*/  ISETP.NE.AND.EX P0, PT, RZ, UR7, PT, P0 ;  /* 0x00000007ff007c0c */ /* 0x000fda000bf05300 */
[----:B------:R-:W-:Y:S05]  /*9890*/  @!P0 EXIT ;  /* 0x000000000000894d */ /* 0x000fea0003800000 */
[----:B------:R-:W-:Y:S05]  /*98a0*/  BRA `(.L_x_129) ;  /* 0x0000000000087947 */ /* 0x000fea0003800000 */
.L_x_128:
[----:B------:R-:W-:-:S13]  /*98b0*/  FSETP.NEU.AND P0, PT, R49, RZ, PT ;  /* 0x000000ff3100720b */ /* 0x000fda0003f0d000 */
[----:B------:R-:W-:Y:S05]  /*98c0*/  @!P0 EXIT ;  /* 0x000000000000894d */ /* 0x000fea0003800000 */
.L_x_129:
[----:B------:R-:W-:Y:S05]  /*98d0*/  BSYNC.RECONVERGENT B0 ;  /* 0x0000000000007941 */ /* 0x000fea0003800200 */
.L_x_126:
[----:B------:R-:W-:Y:S01]  /*98e0*/  ULEA UR4, UR48, UR46, 0x3 ;  /* 0x0000002e30047291 */ /* 0x000fe2000f8e18ff */
[----:B------:R-:W-:-:S04]  /*98f0*/  DEPBAR.LE SB0, 0x0 ;  /* 0x000080000000791a */ /* 0x000fc80000000000 */
[----:B------:R-:W-:-:S04]  /*9900*/  UIADD3 UR4, UPT, UPT, UR4, 0x80, URZ ;  /* 0x0000008004047890 */ /* 0x000fc8000fffe0ff */
[----:B------:R-:W-:-:S09]  /*9910*/  UPRMT UR4, UR37, 0x654, UR4 ;  /* 0x0000065425047896 */ /* 0x000fd20008000004 */
[----:B------:R-:W-:Y:S01]  /*9920*/  SYNCS.ARRIVE.TRANS64.RED.A1T0 RZ, [UR4], RZ ;  /* 0x000000ffffff79a7 */ /* 0x000fe20008100404 */
[----:B------:R-:W-:Y:S05]  /*9930*/  EXIT ;  /* 0x000000000000794d */ /* 0x000fea0003800000 */
.L_x_24:
[----:B--2---:R2:W1:Y:S02]  /*9940*/  SYNCS.PHASECHK.TRANS64.TRYWAIT P0, [R4+URZ+0x100], R5 ;  /* 0x00010005040075a7 */ /* 0x00446400080011ff */
[----:B-1----:R-:W-:Y:S05]  /*9950*/  @!P0 NANOSLEEP.SYNCS 0x989680 ;  /* 0x009896800000895d */ /* 0x002fea0003900000 */
[----:B------:R-:W1:Y:S02]  /*9960*/  @!P0 SYNCS.PHASECHK.TRANS64 P0, [R4+URZ+0x100], R5 ;  /* 0x00010005040085a7 */ /* 0x000e6400080010ff */
[----:B-1----:R-:W-:Y:S05]  /*9970*/  @!P0 BRA `(.L_x_24) ;  /* 0xfffffffc00f08947 */ /* 0x002fea000383ffff */
[----:B------:R-:W-:Y:S05]  /*9980*/  BRA `(.L_x_130) ;  /* 0xffffff7c00947947 */ /* 0x000fea000383ffff */
.L_x_27:
[----:B------:R-:W-:-:S07]  /*9990*/  MOV R4, UR33 ;  /* 0x0000002100047c02 */ /* 0x000fce0008000f00 */
.L_x_131:
[----:B-1----:R1:W2:Y:S02]  /*99a0*/  SYNCS.PHASECHK.TRANS64.TRYWAIT P0, [R4+URZ+0x30], R5 ;  /* 0x00003005040075a7 */ /* 0x0022a400080011ff */
[----:B--2---:R-:W-:Y:S05]  /*99b0*/  @!P0 NANOSLEEP.SYNCS 0x989680 ;  /* 0x009896800000895d */ /* 0x004fea0003900000 */
[----:B------:R-:W2:Y:S02]  /*99c0*/  @!P0 SYNCS.PHASECHK.TRANS64 P0, [R4+URZ+0x30], R5 ;  /* 0x00003005040085a7 */ /* 0x000ea400080010ff */
[----:B--2---:R-:W-:Y:S05]  /*99d0*/  @!P0 BRA `(.L_x_131) ;  /* 0xfffffffc00f08947 */ /* 0x004fea000383ffff */
[----:B------:R-:W-:Y:S05]  /*99e0*/  BRA `(.L_x_26) ;  /* 0xffffff7c00f07947 */ /* 0x000fea000383ffff */
.L_x_30:
[----:B-1----:R1:W2:Y:S02]  /*99f0*/  SYNCS.PHASECHK.TRANS64.TRYWAIT P0, [R8+URZ+0xb0], R5 ;  /* 0x0000b005080075a7 */ /* 0x0022a400080011ff */
[----:B--2---:R-:W-:Y:S05]  /*9a00*/  @!P0 NANOSLEEP.SYNCS 0x989680 ;  /* 0x009896800000895d */ /* 0x004fea0003900000 */
[----:B------:R-:W2:Y:S02]  /*9a10*/  @!P0 SYNCS.PHASECHK.TRANS64 P0, [R8+URZ+0xb0], R5 ;  /* 0x0000b005080085a7 */ /* 0x000ea400080010ff */
[----:B--2---:R-:W-:Y:S05]  /*9a20*/  @!P0 BRA `(.L_x_30) ;  /* 0xfffffffc00f08947 */ /* 0x004fea000383ffff */
[----:B------:R-:W-:Y:S05]  /*9a30*/  BRA `(.L_x_132) ;  /* 0xffffff8000a07947 */ /* 0x000fea000383ffff */
.L_x_34:
[----:B------:R-:W-:-:S07]  /*9a40*/  MOV R0, UR4 ;  /* 0x0000000400007c02 */ /* 0x000fce0008000f00 */
.L_x_133:
[----:B-1----:R1:W2:Y:S02]  /*9a50*/  SYNCS.PHASECHK.TRANS64.TRYWAIT P0, [R0+URZ], R3 ;  /* 0x00000003000075a7 */ /* 0x0022a400080011ff */
[----:B--2---:R-:W-:Y:S05]  /*9a60*/  @!P0 NANOSLEEP.SYNCS 0x989680 ;  /* 0x009896800000895d */ /* 0x004fea0003900000 */
[----:B------:R-:W2:Y:S02]  /*9a70*/  @!P0 SYNCS.PHASECHK.TRANS64 P0, [R0+URZ], R3 ;  /* 0x00000003000085a7 */ /* 0x000ea400080010ff */
[----:B--2---:R-:W-:Y:S05]  /*9a80*/  @!P0 BRA `(.L_x_133) ;  /* 0xfffffffc00f08947 */ /* 0x004fea000383ffff */
[----:B------:R-:W-:Y:S05]  /*9a90*/  BRA `(.L_x_134) ;  /* 0xffffff8800147947 */ /* 0x000fea000383ffff */
.L_x_35:
[----:B------:R-:W-:-:S07]  /*9aa0*/  MOV R0, UR4 ;  /* 0x0000000400007c02 */ /* 0x000fce0008000f00 */
.L_x_135:
[----:B-1----:R1:W2:Y:S02]  /*9ab0*/  SYNCS.PHASECHK.TRANS64.TRYWAIT P0, [R0+URZ], R3 ;  /* 0x00000003000075a7 */ /* 0x0022a400080011ff */
[----:B--2---:R-:W-:Y:S05]  /*9ac0*/  @!P0 NANOSLEEP.SYNCS 0x989680 ;  /* 0x009896800000895d */ /* 0x004fea0003900000 */
[----:B------:R-:W2:Y:S02]  /*9ad0*/  @!P0 SYNCS.PHASECHK.TRANS64 P0, [R0+URZ], R3 ;  /* 0x00000003000085a7 */ /* 0x000ea400080010ff */
[----:B--2---:R-:W-:Y:S05]  /*9ae0*/  @!P0 BRA `(.L_x_135) ;  /* 0xfffffffc00f08947 */ /* 0x004fea000383ffff */
[----:B------:R-:W-:Y:S05]  /*9af0*/  BRA `(.L_x_136) ;  /* 0xffffff8800207947 */ /* 0x000fea000383ffff */
.L_x_36:
[----:B------:R-:W-:-:S07]  /*9b00*/  MOV R0, UR4 ;  /* 0x0000000400007c02 */ /* 0x000fce0008000f00 */
.L_x_137:
[----:B-1----:R1:W2:Y:S02]  /*9b10*/  SYNCS.PHASECHK.TRANS64.TRYWAIT P0, [R0+URZ], R3 ;  /* 0x00000003000075a7 */ /* 0x0022a400080011ff */
[----:B--2---:R-:W-:Y:S05]  /*9b20*/  @!P0 NANOSLEEP.SYNCS 0x989680 ;  /* 0x009896800000895d */ /* 0x004fea0003900000 */
[----:B------:R-:W2:Y:S02]  /*9b30*/  @!P0 SYNCS.PHASECHK.TRANS64 P0, [R0+URZ], R3 ;  /* 0x00000003000085a7 */ /* 0x000ea400080010ff */
[----:B--2---:R-:W-:Y:S05]  /*9b40*/  @!P0 BRA `(.L_x_137) ;  /* 0xfffffffc00f08947 */ /* 0x004fea000383ffff */
[----:B------:R-:W-:Y:S05]  /*9b50*/  BRA `(.L_x_138) ;  /* 0xffffff88002c7947 */ /* 0x000fea000383ffff */
.L_x_37:
[----:B------:R-:W-:-:S07]  /*9b60*/  MOV R0, UR4 ;  /* 0x0000000400007c02 */ /* 0x000fce0008000f00 */
.L_x_139:
[----:B-1----:R1:W2:Y:S02]  /*9b70*/  SYNCS.PHASECHK.TRANS64.TRYWAIT P0, [R0+URZ], R3 ;  /* 0x00000003000075a7 */ /* 0x0022a400080011ff */
[----:B--2---:R-:W-:Y:S05]  /*9b80*/  @!P0 NANOSLEEP.SYNCS 0x989680 ;  /* 0x009896800000895d */ /* 0x004fea0003900000 */
[----:B------:R-:W2:Y:S02]  /*9b90*/  @!P0 SYNCS.PHASECHK.TRANS64 P0, [R0+URZ], R3 ;  /* 0x00000003000085a7 */ /* 0x000ea400080010ff */
[----:B--2---:R-:W-:Y:S05]  /*9ba0*/  @!P0 BRA `(.L_x_139) ;  /* 0xfffffffc00f08947 */ /* 0x004fea000383ffff */
[----:B------:R-:W-:Y:S05]  /*9bb0*/  BRA `(.L_x_140) ;  /* 0xffffff8800387947 */ /* 0x000fea000383ffff */
.L_x_38:
[----:B------:R-:W-:-:S07]  /*9bc0*/  MOV R0, UR4 ;  /* 0x0000000400007c02 */ /* 0x000fce0008000f00 */
.L_x_141:
[----:B-1----:R1:W2:Y:S02]  /*9bd0*/  SYNCS.PHASECHK.TRANS64.TRYWAIT P0, [R0+URZ], R3 ;  /* 0x00000003000075a7 */ /* 0x0022a400080011ff */
[----:B--2---:R-:W-:Y:S05]  /*9be0*/  @!P0 NANOSLEEP.SYNCS 0x989680 ;  /* 0x009896800000895d */ /* 0x004fea0003900000 */
[----:B------:R-:W2:Y:S02]  /*9bf0*/  @!P0 SYNCS.PHASECHK.TRANS64 P0, [R0+URZ], R3 ;  /* 0x00000003000085a7 */ /* 0x000ea400080010ff */
[----:B--2---:R-:W-:Y:S05]  /*9c00*/  @!P0 BRA `(.L_x_141) ;  /* 0xfffffffc00f08947 */ /* 0x004fea000383ffff */
[----:B------:R-:W-:Y:S05]  /*9c10*/  BRA `(.L_x_142) ;  /* 0xffffff8800447947 */ /* 0x000fea000383ffff */
.L_x_41:
[----:B-1----:R1:W2:Y:S02]  /*9c20*/  SYNCS.PHASECHK.TRANS64.TRYWAIT P0, [R0+URZ+0xf0], R5 ;  /* 0x0000f005000075a7 */ /* 0x0022a400080011ff */
[----:B--2---:R-:W-:Y:S05]  /*9c30*/  @!P0 NANOSLEEP.SYNCS 0x989680 ;  /* 0x009896800000895d */ /* 0x004fea0003900000 */
[----:B------:R-:W2:Y:S02]  /*9c40*/  @!P0 SYNCS.PHASECHK.TRANS64 P0, [R0+URZ+0xf0], R5 ;  /* 0x0000f005000085a7 */ /* 0x000ea400080010ff */
[----:B--2---:R-:W-:Y:S05]  /*9c50*/  @!P0 BRA `(.L_x_41) ;  /* 0xfffffffc00f08947 */ /* 0x004fea000383ffff */
[----:B------:R-:W-:Y:S05]  /*9c60*/  BRA `(.L_x_143) ;  /* 0xffffff8800a07947 */ /* 0x000fea000383ffff */
.L_x_42:
[----:B------:R-:W-:-:S07]  /*9c70*/  MOV R0, UR5 ;  /* 0x0000000500007c02 */ /* 0x000fce0008000f00 */
.L_x_144:
[----:B-1----:R1:W2:Y:S02]  /*9c80*/  SYNCS.PHASECHK.TRANS64.TRYWAIT P0, [R0+URZ+0xc0], R7 ;  /* 0x0000c007000075a7 */ /* 0x0022a400080011ff */
[----:B--2---:R-:W-:Y:S05]  /*9c90*/  @!P0 NANOSLEEP.SYNCS 0x989680 ;  /* 0x009896800000895d */ /* 0x004fea0003900000 */
[----:B------:R-:W2:Y:S02]  /*9ca0*/  @!P0 SYNCS.PHASECHK.TRANS64 P0, [R0+URZ+0xc0], R7 ;  /* 0x0000c007000085a7 */ /* 0x000ea400080010ff */
[----:B--2---:R-:W-:Y:S05]  /*9cb0*/  @!P0 BRA `(.L_x_144) ;  /* 0xfffffffc00f08947 */ /* 0x004fea000383ffff */
[----:B------:R-:W-:Y:S05]  /*9cc0*/  BRA `(.L_x_145) ;  /* 0xffffff8800b07947 */ /* 0x000fea000383ffff */
.L_x_43:
[----:B-1----:R1:W2:Y:S02]  /*9cd0*/  SYNCS.PHASECHK.TRANS64.TRYWAIT P1, [R0+URZ+0xb0], R5 ;  /* 0x0000b005000075a7 */ /* 0x0022a400080211ff */
[----:B--2---:R-:W-:Y:S05]  /*9ce0*/  @!P1 NANOSLEEP.SYNCS 0x989680 ;  /* 0x009896800000995d */ /* 0x004fea0003900000 */
[----:B------:R-:W2:Y:S02]  /*9cf0*/  @!P1 SYNCS.PHASECHK.TRANS64 P1, [R0+URZ+0xb0], R5 ;  /* 0x0000b005000095a7 */ /* 0x000ea400080210ff */
[----:B--2---:R-:W-:Y:S05]  /*9d00*/  @!P1 BRA `(.L_x_43) ;  /* 0xfffffffc00f09947 */ /* 0x004fea000383ffff */
[----:B------:R-:W-:Y:S05]  /*9d10*/  BRA `(.L_x_146) ;  /* 0xffffff8800e07947 */ /* 0x000fea000383ffff */
.L_x_46:
[----:B------:R-:W-:-:S07]  /*9d20*/  MOV R0, UR5 ;  /* 0x0000000500007c02 */ /* 0x000fce0008000f00 */
.L_x_147:
[----:B-1----:R1:W2:Y:S02]  /*9d30*/  SYNCS.PHASECHK.TRANS64.TRYWAIT P0, [R0+URZ+0xc0], R3 ;  /* 0x0000c003000075a7 */ /* 0x0022a400080011ff */
[----:B--2---:R-:W-:Y:S05]  /*9d40*/  @!P0 NANOSLEEP.SYNCS 0x989680 ;  /* 0x009896800000895d */ /* 0x004fea0003900000 */
[----:B------:R-:W2:Y:S02]  /*9d50*/  @!P0 SYNCS.PHASECHK.TRANS64 P0, [R0+URZ+0xc0], R3 ;  /* 0x0000c003000085a7 */ /* 0x000ea400080010ff */
[----:B--2---:R-:W-:Y:S05]  /*9d60*/  @!P0 BRA `(.L_x_147) ;  /* 0xfffffffc00f08947 */ /* 0x004fea000383ffff */
[----:B------:R-:W-:Y:S05]  /*9d70*/  BRA `(.L_x_45) ;  /* 0xffffff8c00347947 */ /* 0x000fea000383ffff */
.L_x_53:
[----:B-1----:R1:W2:Y:S02]  /*9d80*/  SYNCS.PHASECHK.TRANS64.TRYWAIT P1, [R0+URZ+0xb0], R5 ;  /* 0x0000b005000075a7 */ /* 0x0022a400080211ff */
[----:B--2---:R-:W-:Y:S05]  /*9d90*/  @!P1 NANOSLEEP.SYNCS 0x989680 ;  /* 0x009896800000995d */ /* 0x004fea0003900000 */
[----:B------:R-:W2:Y:S02]  /*9da0*/  @!P1 SYNCS.PHASECHK.TRANS64 P1, [R0+URZ+0xb0], R5 ;  /* 0x0000b005000095a7 */ /* 0x000ea400080210ff */
[----:B--2---:R-:W-:Y:S05]  /*9db0*/  @!P1 BRA `(.L_x_53) ;  /* 0xfffffffc00f09947 */ /* 0x004fea000383ffff */
[----:B------:R-:W-:Y:S05]  /*9dc0*/  BRA `(.L_x_148) ;  /* 0xffffff90009c7947 */ /* 0x000fea000383ffff */
.L_x_54:
[----:B------:R-:W-:-:S07]  /*9dd0*/  MOV R3, UR7 ;  /* 0x0000000700037c02 */ /* 0x000fce0008000f00 */
.L_x_149:
[----:B-1----:R1:W2:Y:S02]  /*9de0*/  SYNCS.PHASECHK.TRANS64.TRYWAIT P0, [R3+URZ+0xe0], R0 ;  /* 0x0000e000030075a7 */ /* 0x0022a400080011ff */
[----:B--2---:R-:W-:Y:S05]  /*9df0*/  @!P0 NANOSLEEP.SYNCS 0x989680 ;  /* 0x009896800000895d */ /* 0x004fea0003900000 */
[----:B------:R-:W2:Y:S02]  /*9e00*/  @!P0 SYNCS.PHASECHK.TRANS64 P0, [R3+URZ+0xe0], R0 ;  /* 0x0000e000030085a7 */ /* 0x000ea400080010ff */
[----:B--2---:R-:W-:Y:S05]  /*9e10*/  @!P0 BRA `(.L_x_149) ;  /* 0xfffffffc00f08947 */ /* 0x004fea000383ffff */
[----:B------:R-:W-:Y:S05]  /*9e20*/  BRA `(.L_x_150) ;  /* 0xffffff9000d47947 */ /* 0x000fea000383ffff */
.L_x_57:
[----:B------:R-:W-:Y:S07]  /*9e30*/  MOV R0, UR6 ;  /* 0x0000000600007c02 */ /* 0x000fee0008000f00 */
.L_x_151:
[----:B-1----:R1:W2:Y:S02]  /*9e40*/  SYNCS.PHASECHK.TRANS64.TRYWAIT P0, [R0+URZ], R3 ;  /* 0x00000003000075a7 */ /* 0x0022a400080011ff */
[----:B--2---:R-:W-:Y:S05]  /*9e50*/  @!P0 NANOSLEEP.SYNCS 0x989680 ;  /* 0x009896800000895d */ /* 0x004fea0003900000 */
[----:B------:R-:W2:Y:S02]  /*9e60*/  @!P0 SYNCS.PHASECHK.TRANS64 P0, [R0+URZ], R3 ;  /* 0x00000003000085a7 */ /* 0x000ea400080010ff */
[----:B--2---:R-:W-:Y:S05]  /*9e70*/  @!P0 BRA `(.L_x_151) ;  /* 0xfffffffc00f08947 */ /* 0x004fea000383ffff */
[----:B------:R-:W-:Y:S05]  /*9e80*/  BRA `(.L_x_56) ;  /* 0xffffff9000fc7947 */ /* 0x000fea000383ffff */
.L_x_61:
[----:B------:R-:W-:-:S07]  /*9e90*/  MOV R0, UR6 ;  /* 0x0000000600007c02 */ /* 0x000fce0008000f00 */
.L_x_152:
[----:B---3--:R3:W4:Y:S02]  /*9ea0*/  SYNCS.PHASECHK.TRANS64.TRYWAIT P0, [R0+URZ], R3 ;  /* 0x00000003000075a7 */ /* 0x00872400080011ff */
[----:B----4-:R-:W-:Y:S05]  /*9eb0*/  @!P0 NANOSLEEP.SYNCS 0x989680 ;  /* 0x009896800000895d */ /* 0x010fea0003900000 */
[----:B------:R-:W4:Y:S02]  /*9ec0*/  @!P0 SYNCS.PHASECHK.TRANS64 P0, [R0+URZ], R3 ;  /* 0x00000003000085a7 */ /* 0x000f2400080010ff */
[----:B----4-:R-:W-:Y:S05]  /*9ed0*/  @!P0 BRA `(.L_x_152) ;  /* 0xfffffffc00f08947 */ /* 0x010fea000383ffff */
[----:B------:R-:W-:Y:S05]  /*9ee0*/  BRA `(.L_x_153) ;  /* 0xffffff9800087947 */ /* 0x000fea000383ffff */
.L_x_62:
[----:B------:R-:W-:-:S07]  /*9ef0*/  MOV R0, UR7 ;  /* 0x0000000700007c02 */ /* 0x000fce0008000f00 */
.L_x_154:
[----:B-1----:R1:W3:Y:S02]  /*9f00*/  SYNCS.PHASECHK.TRANS64.TRYWAIT P0, [R0+URZ], R3 ;  /* 0x00000003000075a7 */ /* 0x0022e400080011ff */
[----:B---3--:R-:W-:Y:S05]  /*9f10*/  @!P0 NANOSLEEP.SYNCS 0x989680 ;  /* 0x009896800000895d */ /* 0x008fea0003900000 */
[----:B------:R-:W3:Y:S02]  /*9f20*/  @!P0 SYNCS.PHASECHK.TRANS64 P0, [R0+URZ], R3 ;  /* 0x00000003000085a7 */ /* 0x000ee400080010ff */
[----:B---3--:R-:W-:Y:S05]  /*9f30*/  @!P0 BRA `(.L_x_154) ;  /* 0xfffffffc00f08947 */ /* 0x008fea000383ffff */
[----:B------:R-:W-:Y:S05]  /*9f40*/  BRA `(.L_x_155) ;  /* 0xffffff9800147947 */ /* 0x000fea000383ffff */
.L_x_67:
[----:B--2---:R2:W4:Y:S02]  /*9f50*/  SYNCS.PHASECHK.TRANS64.TRYWAIT P0, [R0+URZ+0xb0], R3 ;  /* 0x0000b003000075a7 */ /* 0x00452400080011ff */
[----:B----4-:R-:W-:Y:S05]  /*9f60*/  @!P0 NANOSLEEP.SYNCS 0x989680 ;  /* 0x009896800000895d */ /* 0x010fea0003900000 */
[----:B------:R-:W4:Y:S02]  /*9f70*/  @!P0 SYNCS.PHASECHK.TRANS64 P0, [R0+URZ+0xb0], R3 ;  /* 0x0000b003000085a7 */ /* 0x000f2400080010ff */
[----:B----4-:R-:W-:Y:S05]  /*9f80*/  @!P0 BRA `(.L_x_67) ;  /* 0xfffffffc00f08947 */ /* 0x010fea000383ffff */
[----:B------:R-:W-:Y:S05]  /*9f90*/  BRA `(.L_x_156) ;  /* 0xffffff9c00107947 */ /* 0x000fea000383ffff */
.L_x_70:
[----:B------:R-:W-:Y:S07]  /*9fa0*/  MOV R0, UR4 ;  /* 0x0000000400007c02 */ /* 0x000fee0008000f00 */
.L_x_157:
[----:B--2---:R2:W3:Y:S02]  /*9fb0*/  SYNCS.PHASECHK.TRANS64.TRYWAIT P0, [R0+URZ+0xa8], R3 ;  /* 0x0000a803000075a7 */ /* 0x0044e400080011ff */
[----:B---3--:R-:W-:Y:S05]  /*9fc0*/  @!P0 NANOSLEEP.SYNCS 0x989680 ;  /* 0x009896800000895d */ /* 0x008fea0003900000 */
[----:B------:R-:W3:Y:S02]  /*9fd0*/  @!P0 SYNCS.PHASECHK.TRANS64 P0, [R0+URZ+0xa8], R3 ;  /* 0x0000a803000085a7 */ /* 0x000ee400080010ff */
[----:B---3--:R-:W-:Y:S05]  /*9fe0*/  @!P0 BRA `(.L_x_157) ;  /* 0xfffffffc00f08947 */ /* 0x008fea000383ffff */
[----:B------:R-:W-:Y:S05]  /*9ff0*/  BRA `(.L_x_69) ;  /* 0xffffff9c00f07947 */ /* 0x000fea000383ffff */
.L_x_73:
[----:B------:R-:W-:Y:S07]  /*a000*/  MOV R0, UR4 ;  /* 0x0000000400007c02 */ /* 0x000fee0008000f00 */
.L_x_158:
[----:B-1----:R1:W2:Y:S02]  /*a010*/  SYNCS.PHASECHK.TRANS64.TRYWAIT P0, [R0+URZ+0x80], R11 ;  /* 0x0000800b000075a7 */ /* 0x0022a400080011ff */
[----:B--2---:R-:W-:Y:S05]  /*a020*/  @!P0 NANOSLEEP.SYNCS 0x989680 ;  /* 0x009896800000895d */ /* 0x004fea0003900000 */
[----:B------:R-:W2:Y:S02]  /*a030*/  @!P0 SYNCS.PHASECHK.TRANS64 P0, [R0+URZ+0x80], R11 ;  /* 0x0000800b000085a7 */ /* 0x000ea400080010ff */
[----:B--2---:R-:W-:Y:S05]  /*a040*/  @!P0 BRA `(.L_x_158) ;  /* 0xfffffffc00f08947 */ /* 0x004fea000383ffff */
[----:B------:R-:W-:Y:S05]  /*a050*/  BRA `(.L_x_159) ;  /* 0xffffffa000687947 */ /* 0x000fea000383ffff */
.L_x_74:
[----:B------:R-:W-:Y:S07]  /*a060*/  MOV R0, UR4 ;  /* 0x0000000400007c02 */ /* 0x000fee0008000f00 */
.L_x_160:
[----:B-1----:R1:W2:Y:S02]  /*a070*/  SYNCS.PHASECHK.TRANS64.TRYWAIT P0, [R0+URZ+0x88], R11 ;  /* 0x0000880b000075a7 */ /* 0x0022a400080011ff */
[----:B--2---:R-:W-:Y:S05]  /*a080*/  @!P0 NANOSLEEP.SYNCS 0x989680 ;  /* 0x009896800000895d */ /* 0x004fea0003900000 */
[----:B------:R-:W2:Y:S02]  /*a090*/  @!P0 SYNCS.PHASECHK.TRANS64 P0, [R0+URZ+0x88], R11 ;  /* 0x0000880b000085a7 */ /* 0x000ea400080010ff */
[----:B--2---:R-:W-:Y:S05]  /*a0a0*/  @!P0 BRA `(.L_x_160) ;  /* 0xfffffffc00f08947 */ /* 0x004fea000383ffff */
[----:B------:R-:W-:Y:S05]  /*a0b0*/  BRA `(.L_x_161) ;  /* 0xffffffa000f87947 */ /* 0x000fea000383ffff */
.L_x_75:
[----:B------:R-:W-:Y:S07]  /*a0c0*/  MOV R0, UR4 ;  /* 0x0000000400007c02 */ /* 0x000fee0008000f00 */
.L_x_162:
[----:B-1----:R1:W2:Y:S02]  /*a0d0*/  SYNCS.PHASECHK.TRANS64.TRYWAIT P0, [R0+URZ+0x90], R11 ;  /* 0x0000900b000075a7 */ /* 0x0022a400080011ff */
[----:B--2---:R-:W-:Y:S05]  /*a0e0*/  @!P0 NANOSLEEP.SYNCS 0x989680 ;  /* 0x009896800000895d */ /* 0x004fea0003900000 */
[----:B------:R-:W2:Y:S02]  /*a0f0*/  @!P0 SYNCS.PHASECHK.TRANS64 P0, [R0+URZ+0x90], R11 ;  /* 0x0000900b000085a7 */ /* 0x000ea400080010ff */
[----:B--2---:R-:W-:Y:S05]  /*a100*/  @!P0 BRA `(.L_x_162) ;  /* 0xfffffffc00f08947 */ /* 0x004fea000383ffff */
[----:B------:R-:W-:Y:S05]  /*a110*/  BRA `(.L_x_163) ;  /* 0xffffffa400907947 */ /* 0x000fea000383ffff */
.L_x_76:
[----:B------:R-:W-:Y:S07]  /*a120*/  MOV R0, UR4 ;  /* 0x0000000400007c02 */ /* 0x000fee0008000f00 */
.L_x_164:
[----:B-1----:R1:W2:Y:S02]  /*a130*/  SYNCS.PHASECHK.TRANS64.TRYWAIT P0, [R0+URZ+0x98], R11 ;  /* 0x0000980b000075a7 */ /* 0x0022a400080011ff */
[----:B--2---:R-:W-:Y:S05]  /*a140*/  @!P0 NANOSLEEP.SYNCS 0x989680 ;  /* 0x009896800000895d */ /* 0x004fea0003900000 */
[----:B------:R-:W2:Y:S02]  /*a150*/  @!P0 SYNCS.PHASECHK.TRANS64 P0, [R0+URZ+0x98], R11 ;  /* 0x0000980b000085a7 */ /* 0x000ea400080010ff */
[----:B--2---:R-:W-:Y:S05]  /*a160*/  @!P0 BRA `(.L_x_164) ;  /* 0xfffffffc00f08947 */ /* 0x004fea000383ffff */
[----:B------:R-:W-:Y:S05]  /*a170*/  BRA `(.L_x_165) ;  /* 0xffffffa800687947 */ /* 0x000fea000383ffff */
.L_x_78:
[----:B------:R-:W-:-:S07]  /*a180*/  MOV R0, UR4 ;  /* 0x0000000400007c02 */ /* 0x000fce0008000f00 */
.L_x_166:
[----:B-1----:R1:W2:Y:S02]  /*a190*/  SYNCS.PHASECHK.TRANS64.TRYWAIT P0, [R0+URZ+0x80], R3 ;  /* 0x00008003000075a7 */ /* 0x0022a400080011ff */
[----:B--2---:R-:W-:Y:S05]  /*a1a0*/  @!P0 NANOSLEEP.SYNCS 0x989680 ;  /* 0x009896800000895d */ /* 0x004fea0003900000 */
[----:B------:R-:W2:Y:S02]  /*a1b0*/  @!P0 SYNCS.PHASECHK.TRANS64 P0, [R0+URZ+0x80], R3 ;  /* 0x00008003000085a7 */ /* 0x000ea400080010ff */
[----:B--2---:R-:W-:Y:S05]  /*a1c0*/  @!P0 BRA `(.L_x_166) ;  /* 0xfffffffc00f08947 */ /* 0x004fea000383ffff */
[----:B------:R-:W-:Y:S05]  /*a1d0*/  BRA `(.L_x_167) ;  /* 0xffffffac002c7947 */ /* 0x000fea000383ffff */
.L_x_79:
[----:B-1----:R-:W-:-:S07]  /*a1e0*/  MOV R0, UR4 ;  /* 0x0000000400007c02 */ /* 0x002fce0008000f00 */
.L_x_168:
[----:B-1----:R1:W2:Y:S02]  /*a1f0*/  SYNCS.PHASECHK.TRANS64.TRYWAIT P0, [R0+URZ+0x88], R3 ;  /* 0x00008803000075a7 */ /* 0x0022a400080011ff */
[----:B--2---:R-:W-:Y:S05]  /*a200*/  @!P0 NANOSLEEP.SYNCS 0x989680 ;  /* 0x009896800000895d */ /* 0x004fea0003900000 */
[----:B------:R-:W2:Y:S02]  /*a210*/  @!P0 SYNCS.PHASECHK.TRANS64 P0, [R0+URZ+0x88], R3 ;  /* 0x00008803000085a7 */ /* 0x000ea400080010ff */
[----:B--2---:R-:W-:Y:S05]  /*a220*/  @!P0 BRA `(.L_x_168) ;  /* 0xfffffffc00f08947 */ /* 0x004fea000383ffff */
[----:B------:R-:W-:Y:S05]  /*a230*/  BRA `(.L_x_169) ;  /* 0xffffffac001c7947 */ /* 0x000fea000383ffff */
.L_x_80:
[----:B-1----:R-:W-:-:S07]  /*a240*/  MOV R0, UR4 ;  /* 0x0000000400007c02 */ /* 0x002fce0008000f00 */
.L_x_170:
[----:B-1----:R1:W2:Y:S02]  /*a250*/  SYNCS.PHASECHK.TRANS64.TRYWAIT P0, [R0+URZ+0x90], R3 ;  /* 0x00009003000075a7 */ /* 0x0022a400080011ff */
[----:B--2---:R-:W-:Y:S05]  /*a260*/  @!P0 NANOSLEEP.SYNCS 0x989680 ;  /* 0x009896800000895d */ /* 0x004fea0003900000 */
[----:B------:R-:W2:Y:S02]  /*a270*/  @!P0 SYNCS.PHASECHK.TRANS64 P0, [R0+URZ+0x90], R3 ;  /* 0x00009003000085a7 */ /* 0x000ea400080010ff */
[----:B--2---:R-:W-:Y:S05]  /*a280*/  @!P0 BRA `(.L_x_170) ;  /* 0xfffffffc00f08947 */ /* 0x004fea000383ffff */
[----:B------:R-:W-:Y:S05]  /*a290*/  BRA `(.L_x_171) ;  /* 0xffffffac000c7947 */ /* 0x000fea000383ffff */
.L_x_82:
[----:B--2---:R2:W4:Y:S02]  /*a2a0*/  SYNCS.PHASECHK.TRANS64.TRYWAIT P0, [R0+URZ+0xb0], R3 ;  /* 0x0000b003000075a7 */ /* 0x00452400080011ff */
[----:B----4-:R-:W-:Y:S05]  /*a2b0*/  @!P0 NANOSLEEP.SYNCS 0x989680 ;  /* 0x009896800000895d */ /* 0x010fea0003900000 */
[----:B------:R-:W4:Y:S02]  /*a2c0*/  @!P0 SYNCS.PHASECHK.TRANS64 P0, [R0+URZ+0xb0], R3 ;  /* 0x0000b003000085a7 */ /* 0x000f2400080010ff */
[----:B----4-:R-:W-:Y:S05]  /*a2d0*/  @!P0 BRA `(.L_x_82) ;  /* 0xfffffffc00f08947 */ /* 0x010fea000383ffff */
[----:B------:R-:W-:Y:S05]  /*a2e0*/  BRA `(.L_x_172) ;  /* 0xffffffac00d87947 */ /* 0x000fea000383ffff */
.L_x_93:
[----:B-1----:R-:W-:Y:S04]  /*a2f0*/  MOV R0, UR46 ;  /* 0x0000002e00007c02 */ /* 0x002fe80008000f00 */
[----:B------:R1:W2:Y:S03]  /*a300*/  SYNCS.PHASECHK.TRANS64.TRYWAIT P0, [R0+URZ+0x60], R5 ;  /* 0x00006005000075a7 */ /* 0x0002a600080011ff */
[----:B--2---:R-:W-:Y:S05]  /*a310*/  @!P0 NANOSLEEP.SYNCS 0x989680 ;  /* 0x009896800000895d */ /* 0x004fea0003900000 */
[----:B------:R-:W2:Y:S02]  /*a320*/  @!P0 SYNCS.PHASECHK.TRANS64 P0, [R0+URZ+0x60], R5 ;  /* 0x00006005000085a7 */ /* 0x000ea400080010ff */
[----:B--2---:R-:W-:Y:S05]  /*a330*/  @!P0 BRA `(.L_x_93) ;  /* 0xfffffffc00ec8947 */ /* 0x004fea000383ffff */
[----:B------:R-:W-:Y:S05]  /*a340*/  BRA `(.L_x_92) ;  /* 0xffffffbc001c7947 */ /* 0x000fea000383ffff */
.L_x_95:
[----:B-1----:R1:W4:Y:S02]  /*a350*/  SYNCS.PHASECHK.TRANS64.TRYWAIT P1, [R114+URZ+0xd0], R3 ;  /* 0x0000d003720075a7 */ /* 0x00232400080211ff */
[----:B----4-:R-:W-:Y:S05]  /*a360*/  @!P1 NANOSLEEP.SYNCS 0x989680 ;  /* 0x009896800000995d */ /* 0x010fea0003900000 */
[----:B------:R-:W4:Y:S02]  /*a370*/  @!P1 SYNCS.PHASECHK.TRANS64 P1, [R114+URZ+0xd0], R3 ;  /* 0x0000d003720095a7 */ /* 0x000f2400080210ff */
[----:B----4-:R-:W-:Y:S05]  /*a380*/  @!P1 BRA `(.L_x_95) ;  /* 0xfffffffc00f09947 */ /* 0x010fea000383ffff */
[----:B------:R-:W-:Y:S05]  /*a390*/  BRA `(.L_x_94) ;  /* 0xffffffbc00b47947 */ /* 0x000fea000383ffff */
.L_x_104:
[----:B-1----:R1:W3:Y:S02]  /*a3a0*/  SYNCS.PHASECHK.TRANS64.TRYWAIT P0, [R3+URZ+0x60], R0 ;  /* 0x00006000030075a7 */ /* 0x0022e400080011ff */
[----:B---3--:R-:W-:Y:S05]  /*a3b0*/  @!P0 NANOSLEEP.SYNCS 0x989680 ;  /* 0x009896800000895d */ /* 0x008fea0003900000 */
[----:B------:R-:W3:Y:S02]  /*a3c0*/  @!P0 SYNCS.PHASECHK.TRANS64 P0, [R3+URZ+0x60], R0 ;  /* 0x00006000030085a7 */ /* 0x000ee400080010ff */
[----:B---3--:R-:W-:Y:S05]  /*a3d0*/  @!P0 BRA `(.L_x_104) ;  /* 0xfffffffc00f08947 */ /* 0x008fea000383ffff */
[----:B------:R-:W-:Y:S05]  /*a3e0*/  BRA `(.L_x_103) ;  /* 0xffffffc800707947 */ /* 0x000fea000383ffff */
.L_x_112:
[----:B-1----:R1:W3:Y:S02]  /*a3f0*/  SYNCS.PHASECHK.TRANS64.TRYWAIT P0, [R3+URZ+0x60], R6 ;  /* 0x00006006030075a7 */ /* 0x0022e400080011ff */
[----:B---3--:R-:W-:Y:S05]  /*a400*/  @!P0 NANOSLEEP.SYNCS 0x989680 ;  /* 0x009896800000895d */ /* 0x008fea0003900000 */
[----:B------:R-:W3:Y:S02]  /*a410*/  @!P0 SYNCS.PHASECHK.TRANS64 P0, [R3+URZ+0x60], R6 ;  /* 0x00006006030085a7 */ /* 0x000ee400080010ff */
[----:B---3--:R-:W-:Y:S05]  /*a420*/  @!P0 BRA `(.L_x_112) ;  /* 0xfffffffc00f08947 */ /* 0x008fea000383ffff */
[----:B------:R-:W-:Y:S05]  /*a430*/  BRA `(.L_x_111) ;  /* 0xffffffd400d07947 */ /* 0x000fea000383ffff */
.L_x_120:
[----:B-1----:R1:W3:Y:S02]  /*a440*/  SYNCS.PHASECHK.TRANS64.TRYWAIT P0, [R118+URZ+0x60], R3 ;  /* 0x00006003760075a7 */ /* 0x0022e400080011ff */
[----:B---3--:R-:W-:Y:S05]  /*a450*/  @!P0 NANOSLEEP.SYNCS 0x989680 ;  /* 0x009896800000895d */ /* 0x008fea0003900000 */
[----:B------:R-:W3:Y:S02]  /*a460*/  @!P0 SYNCS.PHASECHK.TRANS64 P0, [R118+URZ+0x60], R3 ;  /* 0x00006003760085a7 */ /* 0x000ee400080010ff */
[----:B---3--:R-:W-:Y:S05]  /*a470*/  @!P0 BRA `(.L_x_120) ;  /* 0xfffffffc00f08947 */ /* 0x008fea000383ffff */
[----:B------:R-:W-:Y:S05]  /*a480*/  BRA `(.L_x_119) ;  /* 0xffffffe400307947 */ /* 0x000fea000383ffff */
        .weak           $__internal_0_$__cuda_sm10x_tcgen05_guardrail_trap_col_being_dealloced_not_returned_by_alloc
        .type           $__internal_0_$__cuda_sm10x_tcgen05_guardrail_trap_col_being_dealloced_not_returned_by_alloc,@function
        .size           $__internal_0_$__cuda_sm10x_tcgen05_guardrail_trap_col_being_dealloced_not_returned_by_alloc,($__internal_1_$__cuda_sm10x_tcgen05_guardrail_trap_phase_invalid_during_alloc - $__internal_0_$__cuda_sm10x_tcgen05_guardrail_trap_col_being_dealloced_not_returned_by_alloc)
$__internal_0_$__cuda_sm10x_tcgen05_guardrail_trap_col_being_dealloced_not_returned_by_alloc:
[----:B------:R-:W-:Y:S05]  /*a490*/  BPT.TRAP 0x1 ;  /* 0x000000040000795c */ /* 0x000fea0000300000 */
[----:B------:R-:W-:-:S04]  /*a4a0*/  HFMA2 R3, -RZ, RZ, 0, 0 ;  /* 0x00000000ff037431 */ /* 0x000fc800000001ff */
[----:B------:R-:W-:Y:S05]  /*a4b0*/  RET.REL.NODEC R2 `(_ZN7cutlass13device_kernelINS_4gemm6kernel13GemmUniversalIN4cute5tupleIJiiiiEEENS1_10collective13CollectiveMmaINS1_41MainloopSm100TmaUmmaWarpSpecializedSparseILi6ELi2ELi2ENS5_IJNS4_1CILi1EEENSA_ILi2EEESB_EEEEENS5_IJNSA_ILi128EEESF_NSA_ILi64EEEEEENS_10bfloat16_tENS5_IJNS4_6LayoutINS5_IJiNS5_IJSC_iEEEiEEENS5_IJlNS5_IJSB_SC_EEElEEEEENSJ_INS5_IJNS5_IJNS5_IJNSA_ILi8EEESC_SP_EEEiEEENS5_IJNS5_IJNSA_ILi16EEESC_NSA_ILi4EEEEEEiEEEiEEENS5_IJNS5_IJNS5_IJSF_SS_NSA_ILi2048EEEEEENSA_ILi16384EEEEEENS5_IJNS5_IJSB_NSA_ILi1024EEENSA_ILi32EEEEEElEEElEEEEEEEESI_NS5_IJlSB_lEEENS4_8TiledMMAINS4_8MMA_AtomIJNS4_27SM100_MMA_F16BF16_SS_SPARSEISI_SI_fLi128ELi128ELNS4_4UMMA5MajorE0ELS1D_0ELNS1C_7ScaleInE0ELS1E_0EEEEEENSJ_INS5_IJSB_SB_SB_EEENS5_IJNSA_ILi0EEES1I_S1I_EEEEENS5_IJNS4_10UnderscoreES1L_S1L_EEEEENS4_23SM90_TMA_LOAD_MULTICASTENS4_14ComposedLayoutINS4_7SwizzleILi2ELi4ELi3EEENS4_25smem_sparse_ptr_flag_bitsILi2ELi16EEENSJ_INS5_IJNS5_IJSB_SP_EEENS5_IJSC_S12_EEEEEENS5_IJNS5_IJS1I_SG_EEESM_EEEEEEEvNS4_8identityENS4_13SM90_TMA_LOADENS1P_INS1Q_ILi3ELi4ELi3EEENS4_18smem_ptr_flag_bitsILi16EEENSJ_INS5_IJSP_SG_EEENS5_IJSG_SB_EEEEEEEvS21_EENS_8epilogue10collective18CollectiveEpilogueINS2B_23Sm100TmaWarpSpecializedILi4ELi2ELi32ELb1ELb0EEEJSH_NS5_IJNSJ_ISF_SB_EENSJ_IS12_SB_EEEEEfNS5_IJSB_llEEEfS2J_NS2B_6fusion15FusionCallbacksIS2F_NS2K_17LinearCombinationIffffLNS_15FloatRoundStyleE2EEESH_S2I_JEEENS4_5SM1004TMEM4LOAD26SM100_TMEM_LOAD_32dp32b32xES22_NS1P_INS1Q_ILi2ELi5ELi2EEENS24_ILi32EEENSJ_INS5_IJS12_ST_EEENS5_IJSB_S12_EEEEEEENS4_39AutoVectorizingCopyWithAssumedAlignmentILi128EEENS4_14SM90_TMA_STOREES2Z_S31_S31_EEEvvEEEEvNT_6ParamsE) ;  /* 0xffffff5802d07950 */ /* 0x000fea0003c3ffff */
        .weak           $__internal_1_$__cuda_sm10x_tcgen05_guardrail_trap_phase_invalid_during_alloc
        .type           $__internal_1_$__cuda_sm10x_tcgen05_guardrail_trap_phase_invalid_during_alloc,@function
        .size           $__internal_1_$__cuda_sm10x_tcgen05_guardrail_trap_phase_invalid_during_alloc,($__internal_2_$__cuda_sm10x_tcgen05_guardrail_trap_unallocated_columns_being_dealloced - $__internal_1_$__cuda_sm10x_tcgen05_guardrail_trap_phase_invalid_during_alloc)
$__internal_1_$__cuda_sm10x_tcgen05_guardrail_trap_phase_invalid_during_alloc:
[----:B------:R-:W-:Y:S05]  /*a4c0*/  BPT.TRAP 0x1 ;  /* 0x000000040000795c */ /* 0x000fea0000300000 */
[----:B------:R-:W-:-:S04]  /*a4d0*/  MOV R3, 0x0 ;  /* 0x0000000000037802 */ /* 0x000fc80000000f00 */
[----:B------:R-:W-:Y:S05]  /*a4e0*/  RET.REL.NODEC R2 `(_ZN7cutlass13device_kernelINS_4gemm6kernel13GemmUniversalIN4cute5tupleIJiiiiEEENS1_10collective13CollectiveMmaINS1_41MainloopSm100TmaUmmaWarpSpecializedSparseILi6ELi2ELi2ENS5_IJNS4_1CILi1EEENSA_ILi2EEESB_EEEEENS5_IJNSA_ILi128EEESF_NSA_ILi64EEEEEENS_10bfloat16_tENS5_IJNS4_6LayoutINS5_IJiNS5_IJSC_iEEEiEEENS5_IJlNS5_IJSB_SC_EEElEEEEENSJ_INS5_IJNS5_IJNS5_IJNSA_ILi8EEESC_SP_EEEiEEENS5_IJNS5_IJNSA_ILi16EEESC_NSA_ILi4EEEEEEiEEEiEEENS5_IJNS5_IJNS5_IJSF_SS_NSA_ILi2048EEEEEENSA_ILi16384EEEEEENS5_IJNS5_IJSB_NSA_ILi1024EEENSA_ILi32EEEEEElEEElEEEEEEEESI_NS5_IJlSB_lEEENS4_8TiledMMAINS4_8MMA_AtomIJNS4_27SM100_MMA_F16BF16_SS_SPARSEISI_SI_fLi128ELi128ELNS4_4UMMA5MajorE0ELS1D_0ELNS1C_7ScaleInE0ELS1E_0EEEEEENSJ_INS5_IJSB_SB_SB_EEENS5_IJNSA_ILi0EEES1I_S1I_EEEEENS5_IJNS4_10UnderscoreES1L_S1L_EEEEENS4_23SM90_TMA_LOAD_MULTICASTENS4_14ComposedLayoutINS4_7SwizzleILi2ELi4ELi3EEENS4_25smem_sparse_ptr_flag_bitsILi2ELi16EEENSJ_INS5_IJNS5_IJSB_SP_EEENS5_IJSC_S12_EEEEEENS5_IJNS5_IJS1I_SG_EEESM_EEEEEEEvNS4_8identityENS4_13SM90_TMA_LOADENS1P_INS1Q_ILi3ELi4ELi3EEENS4_18smem_ptr_flag_bitsILi16EEENSJ_INS5_IJSP_SG_EEENS5_IJSG_SB_EEEEEEEvS21_EENS_8epilogue10collective18CollectiveEpilogueINS2B_23Sm100TmaWarpSpecializedILi4ELi2ELi32ELb1ELb0EEEJSH_NS5_IJNSJ_ISF_SB_EENSJ_IS12_SB_EEEEEfNS5_IJSB_llEEEfS2J_NS2B_6fusion15FusionCallbacksIS2F_NS2K_17LinearCombinationIffffLNS_15FloatRoundStyleE2EEESH_S2I_JEEENS4_5SM1004TMEM4LOAD26SM100_TMEM_LOAD_32dp32b32xES22_NS1P_INS1Q_ILi2ELi5ELi2EEENS24_ILi32EEENSJ_INS5_IJS12_ST_EEENS5_IJSB_S12_EEEEEEENS4_39AutoVectorizingCopyWithAssumedAlignmentILi128EEENS4_14SM90_TMA_STOREES2Z_S31_S31_EEEvvEEEEvNT_6ParamsE) ;  /* 0xffffff5802c47950 */ /* 0x000fea0003c3ffff */
        .weak           $__internal_2_$__cuda_sm10x_tcgen05_guardrail_trap_unallocated_columns_being_dealloced
        .type           $__internal_2_$__cuda_sm10x_tcgen05_guardrail_trap_unallocated_columns_being_dealloced,@function
        .size           $__internal_2_$__cuda_sm10x_tcgen05_guardrail_trap_unallocated_columns_being_dealloced,(.L_x_174 - $__internal_2_$__cuda_sm10x_tcgen05_guardrail_trap_unallocated_columns_being_dealloced)
$__internal_2_$__cuda_sm10x_tcgen05_guardrail_trap_unallocated_columns_being_dealloced:
[----:B------:R-:W-:Y:S05]  /*a4f0*/  BPT.TRAP 0x1 ;  /* 0x000000040000795c */ /* 0x000fea0000300000 */
[----:B------:R-:W-:-:S04]  /*a500*/  HFMA2 R3, -RZ, RZ, 0, 0 ;  /* 0x00000000ff037431 */ /* 0x000fc800000001ff */
[----:B------:R-:W-:Y:S05]  /*a510*/  RET.REL.NODEC R2 `(_ZN7cutlass13device_kernelINS_4gemm6kernel13GemmUniversalIN4cute5tupleIJiiiiEEENS1_10collective13CollectiveMmaINS1_41MainloopSm100TmaUmmaWarpSpecializedSparseILi6ELi2ELi2ENS5_IJNS4_1CILi1EEENSA_ILi2EEESB_EEEEENS5_IJNSA_ILi128EEESF_NSA_ILi64EEEEEENS_10bfloat16_tENS5_IJNS4_6LayoutINS5_IJiNS5_IJSC_iEEEiEEENS5_IJlNS5_IJSB_SC_EEElEEEEENSJ_INS5_IJNS5_IJNS5_IJNSA_ILi8EEESC_SP_EEEiEEENS5_IJNS5_IJNSA_ILi16EEESC_NSA_ILi4EEEEEEiEEEiEEENS5_IJNS5_IJNS5_IJSF_SS_NSA_ILi2048EEEEEENSA_ILi16384EEEEEENS5_IJNS5_IJSB_NSA_ILi1024EEENSA_ILi32EEEEEElEEElEEEEEEEESI_NS5_IJlSB_lEEENS4_8TiledMMAINS4_8MMA_AtomIJNS4_27SM100_MMA_F16BF16_SS_SPARSEISI_SI_fLi128ELi128ELNS4_4UMMA5MajorE0ELS1D_0ELNS1C_7ScaleInE0ELS1E_0EEEEEENSJ_INS5_IJSB_SB_SB_EEENS5_IJNSA_ILi0EEES1I_S1I_EEEEENS5_IJNS4_10UnderscoreES1L_S1L_EEEEENS4_23SM90_TMA_LOAD_MULTICASTENS4_14ComposedLayoutINS4_7SwizzleILi2ELi4ELi3EEENS4_25smem_sparse_ptr_flag_bitsILi2ELi16EEENSJ_INS5_IJNS5_IJSB_SP_EEENS5_IJSC_S12_EEEEEENS5_IJNS5_IJS1I_SG_EEESM_EEEEEEEvNS4_8identityENS4_13SM90_TMA_LOADENS1P_INS1Q_ILi3ELi4ELi3EEENS4_18smem_ptr_flag_bitsILi16EEENSJ_INS5_IJSP_SG_EEENS5_IJSG_SB_EEEEEEEvS21_EENS_8epilogue10collective18CollectiveEpilogueINS2B_23Sm100TmaWarpSpecializedILi4ELi2ELi32ELb1ELb0EEEJSH_NS5_IJNSJ_ISF_SB_EENSJ_IS12_SB_EEEEEfNS5_IJSB_llEEEfS2J_NS2B_6fusion15FusionCallbacksIS2F_NS2K_17LinearCombinationIffffLNS_15FloatRoundStyleE2EEESH_S2I_JEEENS4_5SM1004TMEM4LOAD26SM100_TMEM_LOAD_32dp32b32xES22_NS1P_INS1Q_ILi2ELi5ELi2EEENS24_ILi32EEENSJ_INS5_IJS12_ST_EEENS5_IJSB_S12_EEEEEEENS4_39AutoVectorizingCopyWithAssumedAlignmentILi128EEENS4_14SM90_TMA_STOREES2Z_S31_S31_EEEvvEEEEvNT_6ParamsE) ;  /* 0xffffff5802b87950 */ /* 0x000fea0003c3ffff */
.L_x_173:
[----:B------:R-:W-:-:S00]  /*a520*/  BRA `(.L_x_173) ;  /* 0xfffffffc00fc7947 */ /* 0x000fc0000383ffff */
[----:B------:R-:W-:-:S00]  /*a530*/  NOP ;  /* 0x0000000000007918 */ /* 0x000fc00000000000 */
        /* <DEDUP_REMOVED lines=12> */
.L_x_174:


//--------------------- .nv.global.init           --------------------------
	.section	.nv.global.init,"aw",@progbits
.nv.global.init:
	.type		$str$27,@object
	.size		$str$27,($str$28 - $str$27)
$str$27:
        /*0000*/ 	.byte	0x28, 0x61, 0x64, 0x64, 0x72, 0x65, 0x73, 0x73, 0x20, 0x26, 0x20, 0x6d, 0x61, 0x73, 0x6b, 0x29
        /*0010*/ 	.byte	0x20, 0x3d, 0x3d, 0x20, 0x30, 0x00
	.type		$str$28,@object
	.size		$str$28,($str$26 - $str$28)
$str$28:
        /*0016*/ 	.byte	0x2f, 0x74, 0x6d, 0x70, 0x2f, 0x63, 0x75, 0x74, 0x6c, 0x61, 0x73, 0x73, 0x5f, 0x73, 0x77, 0x65
        /*0026*/ 	.byte	0x65, 0x70, 0x5f, 0x73, 0x72, 0x63, 0x2f, 0x69, 0x6e, 0x63, 0x6c, 0x75, 0x64, 0x65, 0x2f, 0x63
        /*0036*/ 	.byte	0x75, 0x74, 0x65, 0x2f, 0x70, 0x6f, 0x69, 0x6e, 0x74, 0x65, 0x72, 0x5f, 0x66, 0x6c, 0x61, 0x67
        /*0046*/ 	.byte	0x67, 0x65, 0x64, 0x2e, 0x68, 0x70, 0x70, 0x00
	.type		$str$26,@object
	.size		$str$26,($str$25 - $str$26)
$str$26:
        /*004e*/ 	.byte	0x2f, 0x74, 0x6d, 0x70, 0x2f, 0x63, 0x75, 0x74, 0x6c, 0x61, 0x73, 0x73, 0x5f, 0x73, 0x77, 0x65
        /*005e*/ 	.byte	0x65, 0x70, 0x5f, 0x73, 0x72, 0x63, 0x2f, 0x69, 0x6e, 0x63, 0x6c, 0x75, 0x64, 0x65, 0x2f, 0x63
        /*006e*/ 	.byte	0x75, 0x74, 0x65, 0x2f, 0x61, 0x74, 0x6f, 0x6d, 0x2f, 0x63, 0x6f, 0x70, 0x79, 0x5f, 0x74, 0x72
        /*007e*/ 	.byte	0x61, 0x69, 0x74, 0x73, 0x5f, 0x73, 0x6d, 0x31, 0x30, 0x30, 0x2e, 0x68, 0x70, 0x70, 0x00
	.type		$str$25,@object
	.size		$str$25,(__unnamed_1 - $str$25)
$str$25:
        /*008d*/ 	.byte	0x28, 0x28, 0x75, 0x69, 0x6e, 0x74, 0x33, 0x32, 0x5f, 0x74, 0x28, 0x74, 0x68, 0x72, 0x65, 0x61
        /*009d*/ 	.byte	0x64, 0x49, 0x64, 0x78, 0x2e, 0x78, 0x29, 0x20, 0x2f, 0x20, 0x33, 0x32, 0x29, 0x20, 0x25, 0x20
        /*00ad*/ 	.byte	0x34, 0x29, 0x20, 0x3d, 0x3d, 0x20, 0x28, 0x28, 0x28, 0x74, 0x6d, 0x65, 0x6d, 0x5f, 0x61, 0x64
        /*00bd*/ 	.byte	0x64, 0x72, 0x20, 0x3e, 0x3e, 0x20, 0x31, 0x36, 0x29, 0x20, 0x2f, 0x20, 0x33, 0x32, 0x29, 0x20
        /*00cd*/ 	.byte	0x25, 0x20, 0x34, 0x29, 0x00
	.type		__unnamed_1,@object
	.size		__unnamed_1,(__unnamed_2 - __unnamed_1)
__unnamed_1:
        /*00d2*/ 	.byte	0x61, 0x75, 0x74, 0x6f, 0x20, 0x63, 0x75, 0x74, 0x65, 0x3a, 0x3a, 0x61, 0x73, 0x5f, 0x70, 0x6f
        /* <DEDUP_REMOVED lines=23> */
        /*0252*/ 	.byte	0x3a, 0x3a, 0x43, 0x3c, 0x34, 0x30, 0x39, 0x36, 0x3e, 0x3e, 0x3e, 0x3e, 0x5d, 0x00
	.type		__unnamed_2,@object
	.size		__unnamed_2,(.L_2 - __unnamed_2)
__unnamed_2:
        /* <DEDUP_REMOVED lines=42> */
        /*0500*/ 	.byte	0x3e, 0x5d, 0x00
.L_2:


//--------------------- .nv.shared._ZN7cutlass13device_kernelINS_4gemm6kernel13GemmUniversalIN4cute5tupleIJiiiiEEENS1_10collective13CollectiveMmaINS1_41MainloopSm100TmaUmmaWarpSpecializedSparseILi6ELi2ELi2ENS5_IJNS4_1CILi1EEENSA_ILi2EEESB_EEEEENS5_IJNSA_ILi128EEESF_NSA_ILi64EEEEEENS_10bfloat16_tENS5_IJNS4_6LayoutINS5_IJiNS5_IJSC_iEEEiEEENS5_IJlNS5_IJSB_SC_EEElEEEEENSJ_INS5_IJNS5_IJNS5_IJNSA_ILi8EEESC_SP_EEEiEEENS5_IJNS5_IJNSA_ILi16EEESC_NSA_ILi4EEEEEEiEEEiEEENS5_IJNS5_IJNS5_IJSF_SS_NSA_ILi2048EEEEEENSA_ILi16384EEEEEENS5_IJNS5_IJSB_NSA_ILi1024EEENSA_ILi32EEEEEElEEElEEEEEEEESI_NS5_IJlSB_lEEENS4_8TiledMMAINS4_8MMA_AtomIJNS4_27SM100_MMA_F16BF16_SS_SPARSEISI_SI_fLi128ELi128ELNS4_4UMMA5MajorE0ELS1D_0ELNS1C_7ScaleInE0ELS1E_0EEEEEENSJ_INS5_IJSB_SB_SB_EEENS5_IJNSA_ILi0EEES1I_S1I_EEEEENS5_IJNS4_10UnderscoreES1L_S1L_EEEEENS4_23SM90_TMA_LOAD_MULTICASTENS4_14ComposedLayoutINS4_7SwizzleILi2ELi4ELi3EEENS4_25smem_sparse_ptr_flag_bitsILi2ELi16EEENSJ_INS5_IJNS5_IJSB_SP_EEENS5_IJSC_S12_EEEEEENS5_IJNS5_IJS1I_SG_EEESM_EEEEEEEvNS4_8identityENS4_13SM90_TMA_LOADENS1P_INS1Q_ILi3ELi4ELi3EEENS4_18smem_ptr_flag_bitsILi16EEENSJ_INS5_IJSP_SG_EEENS5_IJSG_SB_EEEEEEEvS21_EENS_8epilogue10collective18CollectiveEpilogueINS2B_23Sm100TmaWarpSpecializedILi4ELi2ELi32ELb1ELb0EEEJSH_NS5_IJNSJ_ISF_SB_EENSJ_IS12_SB_EEEEEfNS5_IJSB_llEEEfS2J_NS2B_6fusion15FusionCallbacksIS2F_NS2K_17LinearCombinationIffffLNS_15FloatRoundStyleE2EEESH_S2I_JEEENS4_5SM1004TMEM4LOAD26SM100_TMEM_LOAD_32dp32b32xES22_NS1P_INS1Q_ILi2ELi5ELi2EEENS24_ILi32EEENSJ_INS5_IJS12_ST_EEENS5_IJSB_S12_EEEEEEENS4_39AutoVectorizingCopyWithAssumedAlignmentILi128EEENS4_14SM90_TMA_STOREES2Z_S31_S31_EEEvvEEEEvNT_6ParamsE --------------------------
	.section	.nv.shared._ZN7cutlass13device_kernelINS_4gemm6kernel13GemmUniversalIN4cute5tupleIJiiiiEEENS1_10collective13CollectiveMmaINS1_41MainloopSm100TmaUmmaWarpSpecializedSparseILi6ELi2ELi2ENS5_IJNS4_1CILi1EEENSA_ILi2EEESB_EEEEENS5_IJNSA_ILi128EEESF_NSA_ILi64EEEEEENS_10bfloat16_tENS5_IJNS4_6LayoutINS5_IJiNS5_IJSC_iEEEiEEENS5_IJlNS5_IJSB_SC_EEElEEEEENSJ_INS5_IJNS5_IJNS5_IJNSA_ILi8EEESC_SP_EEEiEEENS5_IJNS5_IJNSA_ILi16EEESC_NSA_ILi4EEEEEEiEEEiEEENS5_IJNS5_IJNS5_IJSF_SS_NSA_ILi2048EEEEEENSA_ILi16384EEEEEENS5_IJNS5_IJSB_NSA_ILi1024EEENSA_ILi32EEEEEElEEElEEEEEEEESI_NS5_IJlSB_lEEENS4_8TiledMMAINS4_8MMA_AtomIJNS4_27SM100_MMA_F16BF16_SS_SPARSEISI_SI_fLi128ELi128ELNS4_4UMMA5MajorE0ELS1D_0ELNS1C_7ScaleInE0ELS1E_0EEEEEENSJ_INS5_IJSB_SB_SB_EEENS5_IJNSA_ILi0EEES1I_S1I_EEEEENS5_IJNS4_10UnderscoreES1L_S1L_EEEEENS4_23SM90_TMA_LOAD_MULTICASTENS4_14ComposedLayoutINS4_7SwizzleILi2ELi4ELi3EEENS4_25smem_sparse_ptr_flag_bitsILi2ELi16EEENSJ_INS5_IJNS5_IJSB_SP_EEENS5_IJSC_S12_EEEEEENS5_IJNS5_IJS1I_SG_EEESM_EEEEEEEvNS4_8identityENS4_13SM90_TMA_LOADENS1P_INS1Q_ILi3ELi4ELi3EEENS4_18smem_ptr_flag_bitsILi16EEENSJ_INS5_IJSP_SG_EEENS5_IJSG_SB_EEEEEEEvS21_EENS_8epilogue10collective18CollectiveEpilogueINS2B_23Sm100TmaWarpSpecializedILi4ELi2ELi32ELb1ELb0EEEJSH_NS5_IJNSJ_ISF_SB_EENSJ_IS12_SB_EEEEEfNS5_IJSB_llEEEfS2J_NS2B_6fusion15FusionCallbacksIS2F_NS2K_17LinearCombinationIffffLNS_15FloatRoundStyleE2EEESH_S2I_JEEENS4_5SM1004TMEM4LOAD26SM100_TMEM_LOAD_32dp32b32xES22_NS1P_INS1Q_ILi2ELi5ELi2EEENS24_ILi32EEENSJ_INS5_IJS12_ST_EEENS5_IJSB_S12_EEEEEEENS4_39AutoVectorizingCopyWithAssumedAlignmentILi128EEENS4_14SM90_TMA_STOREES2Z_S31_S31_EEEvvEEEEvNT_6ParamsE,"aw",@nobits
	.sectionflags	@""
	.align	16
	.zero		1024


//--------------------- .nv.shared.reserved.0     --------------------------
	.section	.nv.shared.reserved.0,"aw",@nobits
	.weak		__nv_reservedSMEM_offset_0_alias
	.size		__nv_reservedSMEM_offset_0_alias, 0, 64
	.other		__nv_reservedSMEM_offset_0_alias,@"STO_CUDA_RESERVED_SHARED STV_DEFAULT"
__nv_reservedSMEM_offset_0_alias:
	.zero		0
.nv.shared.reserved.0:
	.zero		64
	.weak		__nv_reservedSMEM_tcgen05_partition
	.type		__nv_reservedSMEM_tcgen05_partition,@object
	.size		__nv_reservedSMEM_tcgen05_partition,(.L_0 - __nv_reservedSMEM_tcgen05_partition)
__nv_reservedSMEM_tcgen05_partition:
	.zero		32
.L_0:


//--------------------- .nv.global                --------------------------
	.section	.nv.global,"aw",@nobits
.nv.global:
	.type		_ZN39_INTERNAL_93ff8583_4_k_cu_0b377d81_26584cute1_E,@object
	.size		_ZN39_INTERNAL_93ff8583_4_k_cu_0b377d81_26584cute1_E,(_ZN39_INTERNAL_93ff8583_4_k_cu_0b377d81_26584cuda3std3__45__cpo6cbeginE - _ZN39_INTERNAL_93ff8583_4_k_cu_0b377d81_26584cute1_E)
_ZN39_INTERNAL_93ff8583_4_k_cu_0b377d81_26584cute1_E:
	.zero		1
	.type		_ZN39_INTERNAL_93ff8583_4_k_cu_0b377d81_26584cuda3std3__45__cpo6cbeginE,@object
	.size		_ZN39_INTERNAL_93ff8583_4_k_cu_0b377d81_26584cuda3std3__45__cpo6cbeginE,(_ZN39_INTERNAL_93ff8583_4_k_cu_0b377d81_26584cuda3std3__48in_placeE - _ZN39_INTERNAL_93ff8583_4_k_cu_0b377d81_26584cuda3std3__45__cpo6cbeginE)
_ZN39_INTERNAL_93ff8583_4_k_cu_0b377d81_26584cuda3std3__45__cpo6cbeginE:
	.zero		1
	.type		_ZN39_INTERNAL_93ff8583_4_k_cu_0b377d81_26584cuda3std3__48in_placeE,@object
	.size		_ZN39_INTERNAL_93ff8583_4_k_cu_0b377d81_26584cuda3std3__48in_placeE,(_ZN39_INTERNAL_93ff8583_4_k_cu_0b377d81_26584cuda3std6ranges3__45__cpo9iter_moveE - _ZN39_INTERNAL_93ff8583_4_k_cu_0b377d81_26584cuda3std3__48in_placeE)
_ZN39_INTERNAL_93ff8583_4_k_cu_0b377d81_26584cuda3std3__48in_placeE:
	.zero		1
	.type		_ZN39_INTERNAL_93ff8583_4_k_cu_0b377d81_26584cuda3std6ranges3__45__cpo9iter_moveE,@object
	.size		_ZN39_INTERNAL_93ff8583_4_k_cu_0b377d81_26584cuda3std6ranges3__45__cpo9iter_moveE,(_ZN39_INTERNAL_93ff8583_4_k_cu_0b377d81_26584cuda3std3__45__cpo5beginE - _ZN39_INTERNAL_93ff8583_4_k_cu_0b377d81_26584cuda3std6ranges3__45__cpo9iter_moveE)
_ZN39_INTERNAL_93ff8583_4_k_cu_0b377d81_26584cuda3std6ranges3__45__cpo9iter_moveE:
	.zero		1
	.type		_ZN39_INTERNAL_93ff8583_4_k_cu_0b377d81_26584cuda3std3__45__cpo5beginE,@object
	.size		_ZN39_INTERNAL_93ff8583_4_k_cu_0b377d81_26584cuda3std3__45__cpo5beginE,(_ZN39_INTERNAL_93ff8583_4_k_cu_0b377d81_26584cuda3std3__441_GLOBAL__N__93ff8583_4_k_cu_0b377d81_26586ignoreE - _ZN39_INTERNAL_93ff8583_4_k_cu_0b377d81_26584cuda3std3__45__cpo5beginE)
_ZN39_INTERNAL_93ff8583_4_k_cu_0b377d81_26584cuda3std3__45__cpo5beginE:
	.zero		1
	.type		_ZN39_INTERNAL_93ff8583_4_k_cu_0b377d81_26584cuda3std3__441_GLOBAL__N__93ff8583_4_k_cu_0b377d81_26586ignoreE,@object
	.size		_ZN39_INTERNAL_93ff8583_4_k_cu_0b377d81_26584cuda3std3__441_GLOBAL__N__93ff8583_4_k_cu_0b377d81_26586ignoreE,(_ZN39_INTERNAL_93ff8583_4_k_cu_0b377d81_26584cute7productE - _ZN39_INTERNAL_93ff8583_4_k_cu_0b377d81_26584cuda3std3__441_GLOBAL__N__93ff8583_4_k_cu_0b377d81_26586ignoreE)
_ZN39_INTERNAL_93ff8583_4_k_cu_0b377d81_26584cuda3std3__441_GLOBAL__N__93ff8583_4_k_cu_0b377d81_26586ignoreE:
	.zero		1
	.type		_ZN39_INTERNAL_93ff8583_4_k_cu_0b377d81_26584cute7productE,@object
	.size		_ZN39_INTERNAL_93ff8583_4_k_cu_0b377d81_26584cute7productE,(_ZN39_INTERNAL_93ff8583_4_k_cu_0b377d81_26584cuda3std3__45__cpo3endE - _ZN39_INTERNAL_93ff8583_4_k_cu_0b377d81_26584cute7productE)
_ZN39_INTERNAL_93ff8583_4_k_cu_0b377d81_26584cute7productE:
	.zero		1
	.type		_ZN39_INTERNAL_93ff8583_4_k_cu_0b377d81_26584cuda3std3__45__cpo3endE,@object
	.size		_ZN39_INTERNAL_93ff8583_4_k_cu_0b377d81_26584cuda3std3__45__cpo3endE,(_ZN39_INTERNAL_93ff8583_4_k_cu_0b377d81_26584cuda3std3__419piecewise_constructE - _ZN39_INTERNAL_93ff8583_4_k_cu_0b377d81_26584cuda3std3__45__cpo3endE)
_ZN39_INTERNAL_93ff8583_4_k_cu_0b377d81_26584cuda3std3__45__cpo3endE:
	.zero		1
	.type		_ZN39_INTERNAL_93ff8583_4_k_cu_0b377d81_26584cuda3std3__419piecewise_constructE,@object
	.size		_ZN39_INTERNAL_93ff8583_4_k_cu_0b377d81_26584cuda3std3__419piecewise_constructE,(_ZN39_INTERNAL_93ff8583_4_k_cu_0b377d81_26584cuda3std3__45__cpo4cendE - _ZN39_INTERNAL_93ff8583_4_k_cu_0b377d81_26584cuda3std3__419piecewise_constructE)
_ZN39_INTERNAL_93ff8583_4_k_cu_0b377d81_26584cuda3std3__419piecewise_constructE:
	.zero		1
	.type		_ZN39_INTERNAL_93ff8583_4_k_cu_0b377d81_26584cuda3std3__45__cpo4cendE,@object
	.size		_ZN39_INTERNAL_93ff8583_4_k_cu_0b377d81_26584cuda3std3__45__cpo4cendE,(_ZN39_INTERNAL_93ff8583_4_k_cu_0b377d81_26584cuda3std6ranges3__45__cpo4swapE - _ZN39_INTERNAL_93ff8583_4_k_cu_0b377d81_26584cuda3std3__45__cpo4cendE)
_ZN39_INTERNAL_93ff8583_4_k_cu_0b377d81_26584cuda3std3__45__cpo4cendE:
	.zero		1
	.type		_ZN39_INTERNAL_93ff8583_4_k_cu_0b377d81_26584cuda3std6ranges3__45__cpo4swapE,@object
	.size		_ZN39_INTERNAL_93ff8583_4_k_cu_0b377d81_26584cuda3std6ranges3__45__cpo4swapE,(.L_10 - _ZN39_INTERNAL_93ff8583_4_k_cu_0b377d81_26584cuda3std6ranges3__45__cpo4swapE)
_ZN39_INTERNAL_93ff8583_4_k_cu_0b377d81_26584cuda3std6ranges3__45__cpo4swapE:
	.zero		1
.L_10:


//--------------------- .nv.constant0._ZN7cutlass13device_kernelINS_4gemm6kernel13GemmUniversalIN4cute5tupleIJiiiiEEENS1_10collective13CollectiveMmaINS1_41MainloopSm100TmaUmmaWarpSpecializedSparseILi6ELi2ELi2ENS5_IJNS4_1CILi1EEENSA_ILi2EEESB_EEEEENS5_IJNSA_ILi128EEESF_NSA_ILi64EEEEEENS_10bfloat16_tENS5_IJNS4_6LayoutINS5_IJiNS5_IJSC_iEEEiEEENS5_IJlNS5_IJSB_SC_EEElEEEEENSJ_INS5_IJNS5_IJNS5_IJNSA_ILi8EEESC_SP_EEEiEEENS5_IJNS5_IJNSA_ILi16EEESC_NSA_ILi4EEEEEEiEEEiEEENS5_IJNS5_IJNS5_IJSF_SS_NSA_ILi2048EEEEEENSA_ILi16384EEEEEENS5_IJNS5_IJSB_NSA_ILi1024EEENSA_ILi32EEEEEElEEElEEEEEEEESI_NS5_IJlSB_lEEENS4_8TiledMMAINS4_8MMA_AtomIJNS4_27SM100_MMA_F16BF16_SS_SPARSEISI_SI_fLi128ELi128ELNS4_4UMMA5MajorE0ELS1D_0ELNS1C_7ScaleInE0ELS1E_0EEEEEENSJ_INS5_IJSB_SB_SB_EEENS5_IJNSA_ILi0EEES1I_S1I_EEEEENS5_IJNS4_10UnderscoreES1L_S1L_EEEEENS4_23SM90_TMA_LOAD_MULTICASTENS4_14ComposedLayoutINS4_7SwizzleILi2ELi4ELi3EEENS4_25smem_sparse_ptr_flag_bitsILi2ELi16EEENSJ_INS5_IJNS5_IJSB_SP_EEENS5_IJSC_S12_EEEEEENS5_IJNS5_IJS1I_SG_EEESM_EEEEEEEvNS4_8identityENS4_13SM90_TMA_LOADENS1P_INS1Q_ILi3ELi4ELi3EEENS4_18smem_ptr_flag_bitsILi16EEENSJ_INS5_IJSP_SG_EEENS5_IJSG_SB_EEEEEEEvS21_EENS_8epilogue10collective18CollectiveEpilogueINS2B_23Sm100TmaWarpSpecializedILi4ELi2ELi32ELb1ELb0EEEJSH_NS5_IJNSJ_ISF_SB_EENSJ_IS12_SB_EEEEEfNS5_IJSB_llEEEfS2J_NS2B_6fusion15FusionCallbacksIS2F_NS2K_17LinearCombinationIffffLNS_15FloatRoundStyleE2EEESH_S2I_JEEENS4_5SM1004TMEM4LOAD26SM100_TMEM_LOAD_32dp32b32xES22_NS1P_INS1Q_ILi2ELi5ELi2EEENS24_ILi32EEENSJ_INS5_IJS12_ST_EEENS5_IJSB_S12_EEEEEEENS4_39AutoVectorizingCopyWithAssumedAlignmentILi128EEENS4_14SM90_TMA_STOREES2Z_S31_S31_EEEvvEEEEvNT_6ParamsE --------------------------
	.section	.nv.constant0._ZN7cutlass13device_kernelINS_4gemm6kernel13GemmUniversalIN4cute5tupleIJiiiiEEENS1_10collective13CollectiveMmaINS1_41MainloopSm100TmaUmmaWarpSpecializedSparseILi6ELi2ELi2ENS5_IJNS4_1CILi1EEENSA_ILi2EEESB_EEEEENS5_IJNSA_ILi128EEESF_NSA_ILi64EEEEEENS_10bfloat16_tENS5_IJNS4_6LayoutINS5_IJiNS5_IJSC_iEEEiEEENS5_IJlNS5_IJSB_SC_EEElEEEEENSJ_INS5_IJNS5_IJNS5_IJNSA_ILi8EEESC_SP_EEEiEEENS5_IJNS5_IJNSA_ILi16EEESC_NSA_ILi4EEEEEEiEEEiEEENS5_IJNS5_IJNS5_IJSF_SS_NSA_ILi2048EEEEEENSA_ILi16384EEEEEENS5_IJNS5_IJSB_NSA_ILi1024EEENSA_ILi32EEEEEElEEElEEEEEEEESI_NS5_IJlSB_lEEENS4_8TiledMMAINS4_8MMA_AtomIJNS4_27SM100_MMA_F16BF16_SS_SPARSEISI_SI_fLi128ELi128ELNS4_4UMMA5MajorE0ELS1D_0ELNS1C_7ScaleInE0ELS1E_0EEEEEENSJ_INS5_IJSB_SB_SB_EEENS5_IJNSA_ILi0EEES1I_S1I_EEEEENS5_IJNS4_10UnderscoreES1L_S1L_EEEEENS4_23SM90_TMA_LOAD_MULTICASTENS4_14ComposedLayoutINS4_7SwizzleILi2ELi4ELi3EEENS4_25smem_sparse_ptr_flag_bitsILi2ELi16EEENSJ_INS5_IJNS5_IJSB_SP_EEENS5_IJSC_S12_EEEEEENS5_IJNS5_IJS1I_SG_EEESM_EEEEEEEvNS4_8identityENS4_13SM90_TMA_LOADENS1P_INS1Q_ILi3ELi4ELi3EEENS4_18smem_ptr_flag_bitsILi16EEENSJ_INS5_IJSP_SG_EEENS5_IJSG_SB_EEEEEEEvS21_EENS_8epilogue10collective18CollectiveEpilogueINS2B_23Sm100TmaWarpSpecializedILi4ELi2ELi32ELb1ELb0EEEJSH_NS5_IJNSJ_ISF_SB_EENSJ_IS12_SB_EEEEEfNS5_IJSB_llEEEfS2J_NS2B_6fusion15FusionCallbacksIS2F_NS2K_17LinearCombinationIffffLNS_15FloatRoundStyleE2EEESH_S2I_JEEENS4_5SM1004TMEM4LOAD26SM100_TMEM_LOAD_32dp32b32xES22_NS1P_INS1Q_ILi2ELi5ELi2EEENS24_ILi32EEENSJ_INS5_IJS12_ST_EEENS5_IJSB_S12_EEEEEEENS4_39AutoVectorizingCopyWithAssumedAlignmentILi128EEENS4_14SM90_TMA_STOREES2Z_S31_S31_EEEvvEEEEvNT_6ParamsE,"a",@progbits
	.sectionflags	@""
	.align	4
.nv.constant0._ZN7cutlass13device_kernelINS_4gemm6kernel13GemmUniversalIN4cute5tupleIJiiiiEEENS1_10collective13CollectiveMmaINS1_41MainloopSm100TmaUmmaWarpSpecializedSparseILi6ELi2ELi2ENS5_IJNS4_1CILi1EEENSA_ILi2EEESB_EEEEENS5_IJNSA_ILi128EEESF_NSA_ILi64EEEEEENS_10bfloat16_tENS5_IJNS4_6LayoutINS5_IJiNS5_IJSC_iEEEiEEENS5_IJlNS5_IJSB_SC_EEElEEEEENSJ_INS5_IJNS5_IJNS5_IJNSA_ILi8EEESC_SP_EEEiEEENS5_IJNS5_IJNSA_ILi16EEESC_NSA_ILi4EEEEEEiEEEiEEENS5_IJNS5_IJNS5_IJSF_SS_NSA_ILi2048EEEEEENSA_ILi16384EEEEEENS5_IJNS5_IJSB_NSA_ILi1024EEENSA_ILi32EEEEEElEEElEEEEEEEESI_NS5_IJlSB_lEEENS4_8TiledMMAINS4_8MMA_AtomIJNS4_27SM100_MMA_F16BF16_SS_SPARSEISI_SI_fLi128ELi128ELNS4_4UMMA5MajorE0ELS1D_0ELNS1C_7ScaleInE0ELS1E_0EEEEEENSJ_INS5_IJSB_SB_SB_EEENS5_IJNSA_ILi0EEES1I_S1I_EEEEENS5_IJNS4_10UnderscoreES1L_S1L_EEEEENS4_23SM90_TMA_LOAD_MULTICASTENS4_14ComposedLayoutINS4_7SwizzleILi2ELi4ELi3EEENS4_25smem_sparse_ptr_flag_bitsILi2ELi16EEENSJ_INS5_IJNS5_IJSB_SP_EEENS5_IJSC_S12_EEEEEENS5_IJNS5_IJS1I_SG_EEESM_EEEEEEEvNS4_8identityENS4_13SM90_TMA_LOADENS1P_INS1Q_ILi3ELi4ELi3EEENS4_18smem_ptr_flag_bitsILi16EEENSJ_INS5_IJSP_SG_EEENS5_IJSG_SB_EEEEEEEvS21_EENS_8epilogue10collective18CollectiveEpilogueINS2B_23Sm100TmaWarpSpecializedILi4ELi2ELi32ELb1ELb0EEEJSH_NS5_IJNSJ_ISF_SB_EENSJ_IS12_SB_EEEEEfNS5_IJSB_llEEEfS2J_NS2B_6fusion15FusionCallbacksIS2F_NS2K_17LinearCombinationIffffLNS_15FloatRoundStyleE2EEESH_S2I_JEEENS4_5SM1004TMEM4LOAD26SM100_TMEM_LOAD_32dp32b32xES22_NS1P_INS1Q_ILi2ELi5ELi2EEENS24_ILi32EEENSJ_INS5_IJS12_ST_EEENS5_IJSB_S12_EEEEEEENS4_39AutoVectorizingCopyWithAssumedAlignmentILi128EEENS4_14SM90_TMA_STOREES2Z_S31_S31_EEEvvEEEEvNT_6ParamsE:
	.zero		3456


//--------------------- SYMBOLS --------------------------

	.type		.nv.reservedSmem.offset0,@object
	.size		.nv.reservedSmem.offset0,0x4
	.type		.nv.reservedSmem.cap,@object
	.size		.nv.reservedSmem.cap,0x4
	.type		__assertfail,@function
